//
// Generated by NVIDIA NVVM Compiler
//
// Compiler Build ID: CL-36424714
// Cuda compilation tools, release 13.0, V13.0.88
// Based on NVVM 20.0.0
//

.version 9.0
.target sm_100
.address_size 64

	// .globl	_Z11mm_block_tciP6__halfS0_Pf

.visible .entry _Z11mm_block_tciP6__halfS0_Pf(
	.param .u32 _Z11mm_block_tciP6__halfS0_Pf_param_0,
	.param .u64 .ptr .align 1 _Z11mm_block_tciP6__halfS0_Pf_param_1,
	.param .u64 .ptr .align 1 _Z11mm_block_tciP6__halfS0_Pf_param_2,
	.param .u64 .ptr .align 1 _Z11mm_block_tciP6__halfS0_Pf_param_3
)
{
	.reg .pred 	%p<6>;
	.reg .b32 	%r<140>;
	.reg .b32 	%f<133>;
	.reg .b64 	%rd<42>;

	ld.param.u32 	%r30, [_Z11mm_block_tciP6__halfS0_Pf_param_0];
	ld.param.u64 	%rd10, [_Z11mm_block_tciP6__halfS0_Pf_param_1];
	ld.param.u64 	%rd12, [_Z11mm_block_tciP6__halfS0_Pf_param_2];
	cvta.to.global.u64 	%rd1, %rd12;
	cvta.to.global.u64 	%rd2, %rd10;
	mov.u32 	%r31, %ctaid.x;
	mov.u32 	%r32, %ntid.x;
	mov.u32 	%r33, %tid.x;
	mad.lo.s32 	%r34, %r31, %r32, %r33;
	shr.u32 	%r1, %r34, 5;
	mov.u32 	%r35, %ctaid.y;
	mov.u32 	%r36, %ntid.y;
	mov.u32 	%r37, %tid.y;
	mad.lo.s32 	%r2, %r35, %r36, %r37;
	setp.lt.s32 	%p1, %r30, 1;
	mov.f32 	%f125, 0f00000000;
	mov.f32 	%f126, %f125;
	mov.f32 	%f127, %f125;
	mov.f32 	%f128, %f125;
	mov.f32 	%f129, %f125;
	mov.f32 	%f130, %f125;
	mov.f32 	%f131, %f125;
	mov.f32 	%f132, %f125;
	@%p1 bra 	$L__BB0_7;
	shl.b32 	%r132, %r2, 4;
	shl.b32 	%r4, %r30, 4;
	mul.lo.s32 	%r39, %r4, %r1;
	cvt.s64.s32 	%rd3, %r39;
	add.s32 	%r40, %r30, -1;
	shr.u32 	%r41, %r40, 4;
	add.s32 	%r5, %r41, 1;
	and.b32  	%r6, %r5, 3;
	setp.lt.u32 	%p2, %r30, 49;
	mov.b32 	%r137, 0;
	mov.f32 	%f132, 0f00000000;
	mov.f32 	%f131, %f132;
	mov.f32 	%f130, %f132;
	mov.f32 	%f129, %f132;
	mov.f32 	%f128, %f132;
	mov.f32 	%f127, %f132;
	mov.f32 	%f126, %f132;
	mov.f32 	%f125, %f132;
	@%p2 bra 	$L__BB0_4;
	add.s32 	%r135, %r4, %r132;
	shl.b32 	%r43, %r30, 5;
	add.s32 	%r134, %r43, %r132;
	mad.lo.s32 	%r133, %r30, 48, %r132;
	shl.b64 	%rd13, %rd3, 1;
	add.s64 	%rd40, %rd2, %rd13;
	and.b32  	%r44, %r5, 536870908;
	neg.s32 	%r131, %r44;
	mov.b32 	%r137, 0;
	mov.f32 	%f132, 0f00000000;
$L__BB0_3:
	wmma.load.a.sync.aligned.row.m16n16k16.global.f16 	{%r45, %r46, %r47, %r48, %r49, %r50, %r51, %r52}, [%rd40], %r30;
	mul.wide.u32 	%rd14, %r132, 2;
	add.s64 	%rd15, %rd1, %rd14;
	wmma.load.b.sync.aligned.col.m16n16k16.global.f16 	{%r53, %r54, %r55, %r56, %r57, %r58, %r59, %r60}, [%rd15], %r30;
	wmma.mma.sync.aligned.row.col.m16n16k16.f32.f32 {%f61, %f62, %f63, %f64, %f65, %f66, %f67, %f68}, {%r45, %r46, %r47, %r48, %r49, %r50, %r51, %r52}, {%r53, %r54, %r55, %r56, %r57, %r58, %r59, %r60}, {%f125, %f126, %f127, %f128, %f129, %f130, %f131, %f132};
	add.s64 	%rd16, %rd40, 32;
	wmma.load.a.sync.aligned.row.m16n16k16.global.f16 	{%r61, %r62, %r63, %r64, %r65, %r66, %r67, %r68}, [%rd16], %r30;
	mul.wide.u32 	%rd17, %r135, 2;
	add.s64 	%rd18, %rd1, %rd17;
	wmma.load.b.sync.aligned.col.m16n16k16.global.f16 	{%r69, %r70, %r71, %r72, %r73, %r74, %r75, %r76}, [%rd18], %r30;
	wmma.mma.sync.aligned.row.col.m16n16k16.f32.f32 {%f69, %f70, %f71, %f72, %f73, %f74, %f75, %f76}, {%r61, %r62, %r63, %r64, %r65, %r66, %r67, %r68}, {%r69, %r70, %r71, %r72, %r73, %r74, %r75, %r76}, {%f61, %f62, %f63, %f64, %f65, %f66, %f67, %f68};
	add.s64 	%rd19, %rd40, 64;
	wmma.load.a.sync.aligned.row.m16n16k16.global.f16 	{%r77, %r78, %r79, %r80, %r81, %r82, %r83, %r84}, [%rd19], %r30;
	mul.wide.u32 	%rd20, %r134, 2;
	add.s64 	%rd21, %rd1, %rd20;
	wmma.load.b.sync.aligned.col.m16n16k16.global.f16 	{%r85, %r86, %r87, %r88, %r89, %r90, %r91, %r92}, [%rd21], %r30;
	wmma.mma.sync.aligned.row.col.m16n16k16.f32.f32 {%f77, %f78, %f79, %f80, %f81, %f82, %f83, %f84}, {%r77, %r78, %r79, %r80, %r81, %r82, %r83, %r84}, {%r85, %r86, %r87, %r88, %r89, %r90, %r91, %r92}, {%f69, %f70, %f71, %f72, %f73, %f74, %f75, %f76};
	add.s64 	%rd22, %rd40, 96;
	wmma.load.a.sync.aligned.row.m16n16k16.global.f16 	{%r93, %r94, %r95, %r96, %r97, %r98, %r99, %r100}, [%rd22], %r30;
	mul.wide.u32 	%rd23, %r133, 2;
	add.s64 	%rd24, %rd1, %rd23;
	wmma.load.b.sync.aligned.col.m16n16k16.global.f16 	{%r101, %r102, %r103, %r104, %r105, %r106, %r107, %r108}, [%rd24], %r30;
	wmma.mma.sync.aligned.row.col.m16n16k16.f32.f32 {%f125, %f126, %f127, %f128, %f129, %f130, %f131, %f132}, {%r93, %r94, %r95, %r96, %r97, %r98, %r99, %r100}, {%r101, %r102, %r103, %r104, %r105, %r106, %r107, %r108}, {%f77, %f78, %f79, %f80, %f81, %f82, %f83, %f84};
	add.s32 	%r137, %r137, 64;
	shl.b32 	%r109, %r30, 6;
	add.s32 	%r135, %r135, %r109;
	add.s32 	%r134, %r134, %r109;
	add.s32 	%r133, %r133, %r109;
	add.s32 	%r132, %r132, %r109;
	add.s64 	%rd40, %rd40, 128;
	add.s32 	%r131, %r131, 4;
	setp.ne.s32 	%p3, %r131, 0;
	@%p3 bra 	$L__BB0_3;
$L__BB0_4:
	setp.eq.s32 	%p4, %r6, 0;
	@%p4 bra 	$L__BB0_7;
	ld.param.u64 	%rd38, [_Z11mm_block_tciP6__halfS0_Pf_param_1];
	shl.b32 	%r110, %r2, 4;
	mad.lo.s32 	%r139, %r137, %r30, %r110;
	cvt.u64.u32 	%rd25, %r137;
	mul.lo.s32 	%r111, %r4, %r1;
	cvt.s64.s32 	%rd26, %r111;
	add.s64 	%rd27, %rd26, %rd25;
	shl.b64 	%rd28, %rd27, 1;
	cvta.to.global.u64 	%rd29, %rd38;
	add.s64 	%rd41, %rd29, %rd28;
	neg.s32 	%r138, %r6;
$L__BB0_6:
	.pragma "nounroll";
	wmma.load.a.sync.aligned.row.m16n16k16.global.f16 	{%r112, %r113, %r114, %r115, %r116, %r117, %r118, %r119}, [%rd41], %r30;
	mul.wide.u32 	%rd30, %r139, 2;
	add.s64 	%rd31, %rd1, %rd30;
	wmma.load.b.sync.aligned.col.m16n16k16.global.f16 	{%r120, %r121, %r122, %r123, %r124, %r125, %r126, %r127}, [%rd31], %r30;
	wmma.mma.sync.aligned.row.col.m16n16k16.f32.f32 {%f125, %f126, %f127, %f128, %f129, %f130, %f131, %f132}, {%r112, %r113, %r114, %r115, %r116, %r117, %r118, %r119}, {%r120, %r121, %r122, %r123, %r124, %r125, %r126, %r127}, {%f125, %f126, %f127, %f128, %f129, %f130, %f131, %f132};
	add.s32 	%r139, %r139, %r4;
	add.s64 	%rd41, %rd41, 32;
	add.s32 	%r138, %r138, 1;
	setp.ne.s32 	%p5, %r138, 0;
	@%p5 bra 	$L__BB0_6;
$L__BB0_7:
	ld.param.u64 	%rd39, [_Z11mm_block_tciP6__halfS0_Pf_param_3];
	cvta.to.global.u64 	%rd32, %rd39;
	shl.b32 	%r128, %r2, 4;
	mul.lo.s32 	%r129, %r30, %r1;
	shl.b32 	%r130, %r129, 4;
	cvt.s64.s32 	%rd33, %r130;
	cvt.u64.u32 	%rd34, %r128;
	add.s64 	%rd35, %rd33, %rd34;
	shl.b64 	%rd36, %rd35, 2;
	add.s64 	%rd37, %rd32, %rd36;
	wmma.load.c.sync.aligned.row.m16n16k16.global.f32 	{%f85, %f86, %f87, %f88, %f89, %f90, %f91, %f92}, [%rd37], %r30;
	wmma.store.d.sync.aligned.row.m16n16k16.global.f32 	[%rd37], {%f125, %f126, %f127, %f128, %f129, %f130, %f131, %f132}, %r30;
	ret;

}
	// .globl	_Z8mm_naiveiP6__halfS0_Pf
.visible .entry _Z8mm_naiveiP6__halfS0_Pf(
	.param .u32 _Z8mm_naiveiP6__halfS0_Pf_param_0,
	.param .u64 .ptr .align 1 _Z8mm_naiveiP6__halfS0_Pf_param_1,
	.param .u64 .ptr .align 1 _Z8mm_naiveiP6__halfS0_Pf_param_2,
	.param .u64 .ptr .align 1 _Z8mm_naiveiP6__halfS0_Pf_param_3
)
{
	.reg .pred 	%p<11>;
	.reg .b16 	%rs<31>;
	.reg .b32 	%r<93>;
	.reg .b32 	%f<68>;
	.reg .b64 	%rd<69>;

	ld.param.u32 	%r45, [_Z8mm_naiveiP6__halfS0_Pf_param_0];
	ld.param.u64 	%rd4, [_Z8mm_naiveiP6__halfS0_Pf_param_1];
	ld.param.u64 	%rd5, [_Z8mm_naiveiP6__halfS0_Pf_param_2];
	ld.param.u64 	%rd3, [_Z8mm_naiveiP6__halfS0_Pf_param_3];
	cvta.to.global.u64 	%rd1, %rd5;
	cvta.to.global.u64 	%rd2, %rd4;
	mov.u32 	%r46, %ctaid.x;
	mov.u32 	%r47, %ntid.x;
	mov.u32 	%r48, %tid.x;
	mad.lo.s32 	%r1, %r46, %r47, %r48;
	mov.u32 	%r49, %ctaid.y;
	mov.u32 	%r50, %ntid.y;
	mul.lo.s32 	%r2, %r49, %r50;
	mov.u32 	%r3, %tid.y;
	add.s32 	%r51, %r2, %r3;
	max.u32 	%r52, %r1, %r51;
	setp.ge.u32 	%p1, %r52, %r45;
	@%p1 bra 	$L__BB1_14;
	setp.lt.s32 	%p2, %r45, 1;
	mov.f32 	%f67, 0f00000000;
	@%p2 bra 	$L__BB1_13;
	mul.lo.s32 	%r5, %r1, %r45;
	and.b32  	%r6, %r45, 7;
	setp.lt.u32 	%p3, %r45, 8;
	mov.f32 	%f67, 0f00000000;
	mov.b32 	%r91, 0;
	@%p3 bra 	$L__BB1_5;
	and.b32  	%r91, %r45, 2147483640;
	neg.s32 	%r89, %r91;
	add.s32 	%r54, %r3, %r45;
	add.s32 	%r88, %r54, %r2;
	shl.b32 	%r10, %r45, 3;
	shl.b32 	%r55, %r45, 1;
	add.s32 	%r87, %r51, %r55;
	mad.lo.s32 	%r86, %r45, 3, %r51;
	shl.b32 	%r56, %r45, 2;
	add.s32 	%r85, %r51, %r56;
	mad.lo.s32 	%r84, %r45, 5, %r51;
	mad.lo.s32 	%r83, %r45, 6, %r51;
	mad.lo.s32 	%r82, %r45, 7, %r51;
	add.s32 	%r80, %r5, 3;
	mov.f32 	%f67, 0f00000000;
	mov.u32 	%r81, %r51;
$L__BB1_4:
	.pragma "nounroll";
	add.s32 	%r57, %r80, -3;
	mul.wide.u32 	%rd6, %r57, 2;
	add.s64 	%rd7, %rd2, %rd6;
	ld.global.u16 	%rs1, [%rd7];
	// begin inline asm
	{  cvt.f32.f16 %f17, %rs1;}

	// end inline asm
	mul.wide.u32 	%rd8, %r81, 2;
	add.s64 	%rd9, %rd1, %rd8;
	ld.global.u16 	%rs2, [%rd9];
	// begin inline asm
	{  cvt.f32.f16 %f18, %rs2;}

	// end inline asm
	fma.rn.f32 	%f33, %f17, %f18, %f67;
	add.s32 	%r58, %r80, -2;
	mul.wide.u32 	%rd10, %r58, 2;
	add.s64 	%rd11, %rd2, %rd10;
	ld.global.u16 	%rs3, [%rd11];
	// begin inline asm
	{  cvt.f32.f16 %f19, %rs3;}

	// end inline asm
	mul.wide.u32 	%rd12, %r88, 2;
	add.s64 	%rd13, %rd1, %rd12;
	ld.global.u16 	%rs4, [%rd13];
	// begin inline asm
	{  cvt.f32.f16 %f20, %rs4;}

	// end inline asm
	fma.rn.f32 	%f34, %f19, %f20, %f33;
	add.s32 	%r59, %r80, -1;
	mul.wide.u32 	%rd14, %r59, 2;
	add.s64 	%rd15, %rd2, %rd14;
	ld.global.u16 	%rs5, [%rd15];
	// begin inline asm
	{  cvt.f32.f16 %f21, %rs5;}

	// end inline asm
	mul.wide.u32 	%rd16, %r87, 2;
	add.s64 	%rd17, %rd1, %rd16;
	ld.global.u16 	%rs6, [%rd17];
	// begin inline asm
	{  cvt.f32.f16 %f22, %rs6;}

	// end inline asm
	fma.rn.f32 	%f35, %f21, %f22, %f34;
	add.s32 	%r60, %r80, 4;
	mul.wide.u32 	%rd18, %r80, 2;
	add.s64 	%rd19, %rd2, %rd18;
	ld.global.u16 	%rs7, [%rd19];
	// begin inline asm
	{  cvt.f32.f16 %f23, %rs7;}

	// end inline asm
	mul.wide.u32 	%rd20, %r86, 2;
	add.s64 	%rd21, %rd1, %rd20;
	ld.global.u16 	%rs8, [%rd21];
	// begin inline asm
	{  cvt.f32.f16 %f24, %rs8;}

	// end inline asm
	fma.rn.f32 	%f36, %f23, %f24, %f35;
	add.s32 	%r61, %r80, 1;
	mul.wide.u32 	%rd22, %r61, 2;
	add.s64 	%rd23, %rd2, %rd22;
	ld.global.u16 	%rs9, [%rd23];
	// begin inline asm
	{  cvt.f32.f16 %f25, %rs9;}

	// end inline asm
	mul.wide.u32 	%rd24, %r85, 2;
	add.s64 	%rd25, %rd1, %rd24;
	ld.global.u16 	%rs10, [%rd25];
	// begin inline asm
	{  cvt.f32.f16 %f26, %rs10;}

	// end inline asm
	fma.rn.f32 	%f37, %f25, %f26, %f36;
	add.s32 	%r62, %r80, 2;
	mul.wide.u32 	%rd26, %r62, 2;
	add.s64 	%rd27, %rd2, %rd26;
	ld.global.u16 	%rs11, [%rd27];
	// begin inline asm
	{  cvt.f32.f16 %f27, %rs11;}

	// end inline asm
	mul.wide.u32 	%rd28, %r84, 2;
	add.s64 	%rd29, %rd1, %rd28;
	ld.global.u16 	%rs12, [%rd29];
	// begin inline asm
	{  cvt.f32.f16 %f28, %rs12;}

	// end inline asm
	fma.rn.f32 	%f38, %f27, %f28, %f37;
	add.s32 	%r63, %r80, 3;
	mul.wide.u32 	%rd30, %r63, 2;
	add.s64 	%rd31, %rd2, %rd30;
	ld.global.u16 	%rs13, [%rd31];
	// begin inline asm
	{  cvt.f32.f16 %f29, %rs13;}

	// end inline asm
	mul.wide.u32 	%rd32, %r83, 2;
	add.s64 	%rd33, %rd1, %rd32;
	ld.global.u16 	%rs14, [%rd33];
	// begin inline asm
	{  cvt.f32.f16 %f30, %rs14;}

	// end inline asm
	fma.rn.f32 	%f39, %f29, %f30, %f38;
	mul.wide.u32 	%rd34, %r60, 2;
	add.s64 	%rd35, %rd2, %rd34;
	ld.global.u16 	%rs15, [%rd35];
	// begin inline asm
	{  cvt.f32.f16 %f31, %rs15;}

	// end inline asm
	mul.wide.u32 	%rd36, %r82, 2;
	add.s64 	%rd37, %rd1, %rd36;
	ld.global.u16 	%rs16, [%rd37];
	// begin inline asm
	{  cvt.f32.f16 %f32, %rs16;}

	// end inline asm
	fma.rn.f32 	%f67, %f31, %f32, %f39;
	add.s32 	%r89, %r89, 8;
	add.s32 	%r88, %r88, %r10;
	add.s32 	%r87, %r87, %r10;
	add.s32 	%r86, %r86, %r10;
	add.s32 	%r85, %r85, %r10;
	add.s32 	%r84, %r84, %r10;
	add.s32 	%r83, %r83, %r10;
	add.s32 	%r82, %r82, %r10;
	add.s32 	%r81, %r81, %r10;
	add.s32 	%r80, %r80, 8;
	setp.ne.s32 	%p4, %r89, 0;
	@%p4 bra 	$L__BB1_4;
$L__BB1_5:
	setp.eq.s32 	%p5, %r6, 0;
	@%p5 bra 	$L__BB1_13;
	and.b32  	%r39, %r45, 3;
	setp.lt.u32 	%p6, %r6, 4;
	@%p6 bra 	$L__BB1_8;
	add.s32 	%r64, %r91, %r5;
	mul.wide.u32 	%rd38, %r64, 2;
	add.s64 	%rd39, %rd2, %rd38;
	ld.global.u16 	%rs17, [%rd39];
	// begin inline asm
	{  cvt.f32.f16 %f41, %rs17;}

	// end inline asm
	mad.lo.s32 	%r65, %r91, %r45, %r51;
	mul.wide.u32 	%rd40, %r65, 2;
	add.s64 	%rd41, %rd1, %rd40;
	ld.global.u16 	%rs18, [%rd41];
	// begin inline asm
	{  cvt.f32.f16 %f42, %rs18;}

	// end inline asm
	fma.rn.f32 	%f49, %f41, %f42, %f67;
	add.s32 	%r66, %r64, 1;
	mul.wide.u32 	%rd42, %r66, 2;
	add.s64 	%rd43, %rd2, %rd42;
	ld.global.u16 	%rs19, [%rd43];
	// begin inline asm
	{  cvt.f32.f16 %f43, %rs19;}

	// end inline asm
	add.s32 	%r67, %r65, %r45;
	mul.wide.u32 	%rd44, %r67, 2;
	add.s64 	%rd45, %rd1, %rd44;
	ld.global.u16 	%rs20, [%rd45];
	// begin inline asm
	{  cvt.f32.f16 %f44, %rs20;}

	// end inline asm
	fma.rn.f32 	%f50, %f43, %f44, %f49;
	add.s32 	%r68, %r64, 2;
	mul.wide.u32 	%rd46, %r68, 2;
	add.s64 	%rd47, %rd2, %rd46;
	ld.global.u16 	%rs21, [%rd47];
	// begin inline asm
	{  cvt.f32.f16 %f45, %rs21;}

	// end inline asm
	add.s32 	%r69, %r67, %r45;
	mul.wide.u32 	%rd48, %r69, 2;
	add.s64 	%rd49, %rd1, %rd48;
	ld.global.u16 	%rs22, [%rd49];
	// begin inline asm
	{  cvt.f32.f16 %f46, %rs22;}

	// end inline asm
	fma.rn.f32 	%f51, %f45, %f46, %f50;
	add.s32 	%r70, %r64, 3;
	mul.wide.u32 	%rd50, %r70, 2;
	add.s64 	%rd51, %rd2, %rd50;
	ld.global.u16 	%rs23, [%rd51];
	// begin inline asm
	{  cvt.f32.f16 %f47, %rs23;}

	// end inline asm
	add.s32 	%r71, %r69, %r45;
	mul.wide.u32 	%rd52, %r71, 2;
	add.s64 	%rd53, %rd1, %rd52;
	ld.global.u16 	%rs24, [%rd53];
	// begin inline asm
	{  cvt.f32.f16 %f48, %rs24;}

	// end inline asm
	fma.rn.f32 	%f67, %f47, %f48, %f51;
	add.s32 	%r91, %r91, 4;
$L__BB1_8:
	setp.eq.s32 	%p7, %r39, 0;
	@%p7 bra 	$L__BB1_13;
	setp.eq.s32 	%p8, %r39, 1;
	@%p8 bra 	$L__BB1_11;
	add.s32 	%r72, %r91, %r5;
	mul.wide.u32 	%rd54, %r72, 2;
	add.s64 	%rd55, %rd2, %rd54;
	ld.global.u16 	%rs25, [%rd55];
	// begin inline asm
	{  cvt.f32.f16 %f53, %rs25;}

	// end inline asm
	mad.lo.s32 	%r73, %r91, %r45, %r51;
	mul.wide.u32 	%rd56, %r73, 2;
	add.s64 	%rd57, %rd1, %rd56;
	ld.global.u16 	%rs26, [%rd57];
	// begin inline asm
	{  cvt.f32.f16 %f54, %rs26;}

	// end inline asm
	fma.rn.f32 	%f57, %f53, %f54, %f67;
	add.s32 	%r74, %r72, 1;
	mul.wide.u32 	%rd58, %r74, 2;
	add.s64 	%rd59, %rd2, %rd58;
	ld.global.u16 	%rs27, [%rd59];
	// begin inline asm
	{  cvt.f32.f16 %f55, %rs27;}

	// end inline asm
	add.s32 	%r75, %r73, %r45;
	mul.wide.u32 	%rd60, %r75, 2;
	add.s64 	%rd61, %rd1, %rd60;
	ld.global.u16 	%rs28, [%rd61];
	// begin inline asm
	{  cvt.f32.f16 %f56, %rs28;}

	// end inline asm
	fma.rn.f32 	%f67, %f55, %f56, %f57;
	add.s32 	%r91, %r91, 2;
$L__BB1_11:
	and.b32  	%r76, %r45, 1;
	setp.eq.b32 	%p9, %r76, 1;
	not.pred 	%p10, %p9;
	@%p10 bra 	$L__BB1_13;
	add.s32 	%r77, %r91, %r5;
	mul.wide.u32 	%rd62, %r77, 2;
	add.s64 	%rd63, %rd2, %rd62;
	ld.global.u16 	%rs29, [%rd63];
	// begin inline asm
	{  cvt.f32.f16 %f58, %rs29;}

	// end inline asm
	mad.lo.s32 	%r78, %r91, %r45, %r51;
	mul.wide.u32 	%rd64, %r78, 2;
	add.s64 	%rd65, %rd1, %rd64;
	ld.global.u16 	%rs30, [%rd65];
	// begin inline asm
	{  cvt.f32.f16 %f59, %rs30;}

	// end inline asm
	fma.rn.f32 	%f67, %f58, %f59, %f67;
$L__BB1_13:
	mad.lo.s32 	%r79, %r1, %r45, %r51;
	cvta.to.global.u64 	%rd66, %rd3;
	mul.wide.u32 	%rd67, %r79, 4;
	add.s64 	%rd68, %rd66, %rd67;
	st.global.f32 	[%rd68], %f67;
$L__BB1_14:
	ret;

}


// ===== COMPILED SASS (sm_100) =====

	.target	sm_100

	.elftype	@"ET_EXEC"


//--------------------- .note.nv.tkinfo           --------------------------
	.section	.note.nv.tkinfo,"",@"SHT_NOTE"
	.sectionflags	@"SHF_NOTE_NV_TKINFO"
	.tkinfo
        /*0018*/ 	.word	0x00000002
        /*0030*/ 	.string	""
        /*0030*/ 	.string	"ptxas"
        /*0030*/ 	.string	"Cuda compilation tools, release 13.0, V13.0.88"
        /*0030*/ 	.string	"Build cuda_13.0.r13.0/compiler.36424714_0"
        /*0030*/ 	.string	"-arch sm_100 -m 64 "



//--------------------- .note.nv.cuinfo           --------------------------
	.section	.note.nv.cuinfo,"",@"SHT_NOTE"
	.sectionflags	@"SHF_NOTE_NV_CUINFO"
        /*0018*/ 	.short	0x0002
        /*001a*/ 	.short	0x0064
        /*001c*/ 	.short	0x0082
	.zero		2


//--------------------- .nv.info                  --------------------------
	.section	.nv.info,"",@"SHT_CUDA_INFO"
	.align	4


	//----- nvinfo : EIATTR_REGCOUNT
	.align		4
        /*0000*/ 	.byte	0x04, 0x2f
        /*0002*/ 	.short	(.L_1 - .L_0)
	.align		4
.L_0:
        /*0004*/ 	.word	index@(_Z11mm_block_tciP6__halfS0_Pf)
        /*0008*/ 	.word	0x00000028


	//----- nvinfo : EIATTR_FRAME_SIZE
	.align		4
.L_1:
        /*000c*/ 	.byte	0x04, 0x11
        /*000e*/ 	.short	(.L_3 - .L_2)
	.align		4
.L_2:
        /*0010*/ 	.word	index@(_Z11mm_block_tciP6__halfS0_Pf)
        /*0014*/ 	.word	0x00000000


	//----- nvinfo : EIATTR_REGCOUNT
	.align		4
.L_3:
        /*0018*/ 	.byte	0x04, 0x2f
        /*001a*/ 	.short	(.L_5 - .L_4)
	.align		4
.L_4:
        /*001c*/ 	.word	index@(_Z8mm_naiveiP6__halfS0_Pf)
        /*0020*/ 	.word	0x00000020


	//----- nvinfo : EIATTR_FRAME_SIZE
	.align		4
.L_5:
        /*0024*/ 	.byte	0x04, 0x11
        /*0026*/ 	.short	(.L_7 - .L_6)
	.align		4
.L_6:
        /*0028*/ 	.word	index@(_Z8mm_naiveiP6__halfS0_Pf)
        /*002c*/ 	.word	0x00000000


	//----- nvinfo : EIATTR_MIN_STACK_SIZE
	.align		4
.L_7:
        /*0030*/ 	.byte	0x04, 0x12
        /*0032*/ 	.short	(.L_9 - .L_8)
	.align		4
.L_8:
        /*0034*/ 	.word	index@(_Z8mm_naiveiP6__halfS0_Pf)
        /*0038*/ 	.word	0x00000000


	//----- nvinfo : EIATTR_MIN_STACK_SIZE
	.align		4
.L_9:
        /*003c*/ 	.byte	0x04, 0x12
        /*003e*/ 	.short	(.L_11 - .L_10)
	.align		4
.L_10:
        /*0040*/ 	.word	index@(_Z11mm_block_tciP6__halfS0_Pf)
        /*0044*/ 	.word	0x00000000
.L_11:


//--------------------- .nv.compat                --------------------------
	.section	.nv.compat,"",@"SHT_CUDA_COMPAT_INFO"
	.align	4
        /*0000*/ 	.byte	0x02, 0x09, 0x00, 0x00, 0x02, 0x02, 0x01, 0x00, 0x02, 0x05, 0x05, 0x00, 0x03, 0x07, 0x01, 0x01
        /*0010*/ 	.byte	0x02, 0x03, 0x00, 0x00, 0x02, 0x06, 0x01, 0x00, 0x04, 0x0b, 0x08, 0x00, 0x09, 0x00, 0x00, 0x00
        /*0020*/ 	.byte	0x00, 0x00, 0x00, 0x00


//--------------------- .nv.info._Z8mm_naiveiP6__halfS0_Pf --------------------------
	.section	.nv.info._Z8mm_naiveiP6__halfS0_Pf,"",@"SHT_CUDA_INFO"
	.sectionflags	@""
	.align	4


	//----- nvinfo : EIATTR_CUDA_API_VERSION
	.align		4
        /*0000*/ 	.byte	0x04, 0x37
        /*0002*/ 	.short	(.L_13 - .L_12)
.L_12:
        /*0004*/ 	.word	0x00000082


	//----- nvinfo : EIATTR_KPARAM_INFO
	.align		4
.L_13:
        /*0008*/ 	.byte	0x04, 0x17
        /*000a*/ 	.short	(.L_15 - .L_14)
.L_14:
        /*000c*/ 	.word	0x00000000
        /*0010*/ 	.short	0x0003
        /*0012*/ 	.short	0x0018
        /*0014*/ 	.byte	0x00, 0xf5, 0x21, 0x00


	//----- nvinfo : EIATTR_KPARAM_INFO
	.align		4
.L_15:
        /*0018*/ 	.byte	0x04, 0x17
        /*001a*/ 	.short	(.L_17 - .L_16)
.L_16:
        /*001c*/ 	.word	0x00000000
        /*0020*/ 	.short	0x0002
        /*0022*/ 	.short	0x0010
        /*0024*/ 	.byte	0x00, 0xf5, 0x21, 0x00


	//----- nvinfo : EIATTR_KPARAM_INFO
	.align		4
.L_17:
        /*0028*/ 	.byte	0x04, 0x17
        /*002a*/ 	.short	(.L_19 - .L_18)
.L_18:
        /*002c*/ 	.word	0x00000000
        /*0030*/ 	.short	0x0001
        /*0032*/ 	.short	0x0008
        /*0034*/ 	.byte	0x00, 0xf5, 0x21, 0x00


	//----- nvinfo : EIATTR_KPARAM_INFO
	.align		4
.L_19:
        /*0038*/ 	.byte	0x04, 0x17
        /*003a*/ 	.short	(.L_21 - .L_20)
.L_20:
        /*003c*/ 	.word	0x00000000
        /*0040*/ 	.short	0x0000
        /*0042*/ 	.short	0x0000
        /*0044*/ 	.byte	0x00, 0xf0, 0x11, 0x00


	//----- nvinfo : EIATTR_SPARSE_MMA_MASK
	.align		4
.L_21:
        /*0048*/ 	.byte	0x03, 0x50
        /*004a*/ 	.short	0x0000


	//----- nvinfo : EIATTR_MAXREG_COUNT
	.align		4
        /*004c*/ 	.byte	0x03, 0x1b
        /*004e*/ 	.short	0x00ff


	//----- nvinfo : EIATTR_MERCURY_ISA_VERSION
	.align		4
        /*0050*/ 	.byte	0x03, 0x5f
        /*0052*/ 	.short	0x0101


	//----- nvinfo : EIATTR_VRC_CTA_INIT_COUNT
	.align		4
        /*0054*/ 	.byte	0x02, 0x4a
	.zero		1
	.zero		1


	//----- nvinfo : EIATTR_EXIT_INSTR_OFFSETS
	.align		4
        /*0058*/ 	.byte	0x04, 0x1c
        /*005a*/ 	.short	(.L_23 - .L_22)


	//   ....[0]....
.L_22:
        /*005c*/ 	.word	0x000000d0


	//   ....[1]....
        /*0060*/ 	.word	0x00000c70


	//----- nvinfo : EIATTR_CBANK_PARAM_SIZE
	.align		4
.L_23:
        /*0064*/ 	.byte	0x03, 0x19
        /*0066*/ 	.short	0x0020


	//----- nvinfo : EIATTR_PARAM_CBANK
	.align		4
        /*0068*/ 	.byte	0x04, 0x0a
        /*006a*/ 	.short	(.L_25 - .L_24)
	.align		4
.L_24:
        /*006c*/ 	.word	index@(.nv.constant0._Z8mm_naiveiP6__halfS0_Pf)
        /*0070*/ 	.short	0x0380
        /*0072*/ 	.short	0x0020


	//----- nvinfo : EIATTR_SW_WAR
	.align		4
.L_25:
        /*0074*/ 	.byte	0x04, 0x36
        /*0076*/ 	.short	(.L_27 - .L_26)
.L_26:
        /*0078*/ 	.word	0x00000008
.L_27:


//--------------------- .nv.info._Z11mm_block_tciP6__halfS0_Pf --------------------------
	.section	.nv.info._Z11mm_block_tciP6__halfS0_Pf,"",@"SHT_CUDA_INFO"
	.sectionflags	@""
	.align	4


	//----- nvinfo : EIATTR_CUDA_API_VERSION
	.align		4
        /*0000*/ 	.byte	0x04, 0x37
        /*0002*/ 	.short	(.L_29 - .L_28)
.L_28:
        /*0004*/ 	.word	0x00000082


	//----- nvinfo : EIATTR_KPARAM_INFO
	.align		4
.L_29:
        /*0008*/ 	.byte	0x04, 0x17
        /*000a*/ 	.short	(.L_31 - .L_30)
.L_30:
        /*000c*/ 	.word	0x00000000
        /*0010*/ 	.short	0x0003
        /*0012*/ 	.short	0x0018
        /*0014*/ 	.byte	0x00, 0xf5, 0x21, 0x00


	//----- nvinfo : EIATTR_KPARAM_INFO
	.align		4
.L_31:
        /*0018*/ 	.byte	0x04, 0x17
        /*001a*/ 	.short	(.L_33 - .L_32)
.L_32:
        /*001c*/ 	.word	0x00000000
        /*0020*/ 	.short	0x0002
        /*0022*/ 	.short	0x0010
        /*0024*/ 	.byte	0x00, 0xf5, 0x21, 0x00


	//----- nvinfo : EIATTR_KPARAM_INFO
	.align		4
.L_33:
        /*0028*/ 	.byte	0x04, 0x17
        /*002a*/ 	.short	(.L_35 - .L_34)
.L_34:
        /*002c*/ 	.word	0x00000000
        /*0030*/ 	.short	0x0001
        /*0032*/ 	.short	0x0008
        /*0034*/ 	.byte	0x00, 0xf5, 0x21, 0x00


	//----- nvinfo : EIATTR_KPARAM_INFO
	.align		4
.L_35:
        /*0038*/ 	.byte	0x04, 0x17
        /*003a*/ 	.short	(.L_37 - .L_36)
.L_36:
        /*003c*/ 	.word	0x00000000
        /*0040*/ 	.short	0x0000
        /*0042*/ 	.short	0x0000
        /*0044*/ 	.byte	0x00, 0xf0, 0x11, 0x00


	//----- nvinfo : EIATTR_SPARSE_MMA_MASK
	.align		4
.L_37:
        /*0048*/ 	.byte	0x03, 0x50
        /*004a*/ 	.short	0x0000


	//----- nvinfo : EIATTR_WMMA_USED
	.align		4
        /*004c*/ 	.byte	0x01, 0x2b
	.zero		2


	//----- nvinfo : EIATTR_MAXREG_COUNT
	.align		4
        /*0050*/ 	.byte	0x03, 0x1b
        /*0052*/ 	.short	0x00ff


	//----- nvinfo : EIATTR_MERCURY_ISA_VERSION
	.align		4
        /*0054*/ 	.byte	0x03, 0x5f
        /*0056*/ 	.short	0x0101


	//----- nvinfo : EIATTR_VRC_CTA_INIT_COUNT
	.align		4
        /*0058*/ 	.byte	0x02, 0x4a
	.zero		1
	.zero		1


	//----- nvinfo : EIATTR_EXIT_INSTR_OFFSETS
	.align		4
        /*005c*/ 	.byte	0x04, 0x1c
        /*005e*/ 	.short	(.L_39 - .L_38)


	//   ....[0]....
.L_38:
        /*0060*/ 	.word	0x00000bd0


	//----- nvinfo : EIATTR_CBANK_PARAM_SIZE
	.align		4
.L_39:
        /*0064*/ 	.byte	0x03, 0x19
        /*0066*/ 	.short	0x0020


	//----- nvinfo : EIATTR_PARAM_CBANK
	.align		4
        /*0068*/ 	.byte	0x04, 0x0a
        /*006a*/ 	.short	(.L_41 - .L_40)
	.align		4
.L_40:
        /*006c*/ 	.word	index@(.nv.constant0._Z11mm_block_tciP6__halfS0_Pf)
        /*0070*/ 	.short	0x0380
        /*0072*/ 	.short	0x0020


	//----- nvinfo : EIATTR_SW_WAR
	.align		4
.L_41:
        /*0074*/ 	.byte	0x04, 0x36
        /*0076*/ 	.short	(.L_43 - .L_42)
.L_42:
        /*0078*/ 	.word	0x00000008
.L_43:


//--------------------- .nv.callgraph             --------------------------
	.section	.nv.callgraph,"",@"SHT_CUDA_CALLGRAPH"
	.align	4
	.sectionentsize	8
	.align		4
        /*0000*/ 	.word	0x00000000
	.align		4
        /*0004*/ 	.word	0xffffffff
	.align		4
        /*0008*/ 	.word	0x00000000
	.align		4
        /*000c*/ 	.word	0xfffffffe
	.align		4
        /*0010*/ 	.word	0x00000000
	.align		4
        /*0014*/ 	.word	0xfffffffd
	.align		4
        /*0018*/ 	.word	0x00000000
	.align		4
        /*001c*/ 	.word	0xfffffffc


//--------------------- .text._Z8mm_naiveiP6__halfS0_Pf --------------------------
	.section	.text._Z8mm_naiveiP6__halfS0_Pf,"ax",@progbits
	.align	128
        .global         _Z8mm_naiveiP6__halfS0_Pf
        .type           _Z8mm_naiveiP6__halfS0_Pf,@function
        .size           _Z8mm_naiveiP6__halfS0_Pf,(.L_x_11 - _Z8mm_naiveiP6__halfS0_Pf)
        .other          _Z8mm_naiveiP6__halfS0_Pf,@"STO_CUDA_ENTRY STV_DEFAULT"
_Z8mm_naiveiP6__halfS0_Pf:
.text._Z8mm_naiveiP6__halfS0_Pf:
[----:B------:R-:W-:Y:S01]  /*0000*/  LDC R1, c[0x0][0x37c] ;  /* 0x0000df00ff017b82 */ /* 0x000fe20000000800 */
[----:B------:R-:W0:Y:S07]  /*0010*/  S2R R2, SR_TID.X ;  /* 0x0000000000027919 */ /* 0x000e2e0000002100 */
[----:B------:R-:W1:Y:S01]  /*0020*/  S2UR UR4, SR_CTAID.Y ;  /* 0x00000000000479c3 */ /* 0x000e620000002600 */
[----:B------:R-:W2:Y:S07]  /*0030*/  S2R R9, SR_TID.Y ;  /* 0x0000000000097919 */ /* 0x000eae0000002200 */
[----:B------:R-:W0:Y:S08]  /*0040*/  S2UR UR6, SR_CTAID.X ;  /* 0x00000000000679c3 */ /* 0x000e300000002500 */
[----:B------:R-:W0:Y:S01]  /*0050*/  LDC R3, c[0x0][0x360] ;  /* 0x0000d800ff037b82 */ /* 0x000e220000000800 */
[----:B------:R-:W1:Y:S07]  /*0060*/  LDCU UR5, c[0x0][0x364] ;  /* 0x00006c80ff0577ac */ /* 0x000e6e0008000800 */
[----:B------:R-:W3:Y:S01]  /*0070*/  LDC R0, c[0x0][0x380] ;  /* 0x0000e000ff007b82 */ /* 0x000ee20000000800 */
[----:B-1----:R-:W-:Y:S01]  /*0080*/  UIMAD UR4, UR4, UR5, URZ ;  /* 0x00000005040472a4 */ /* 0x002fe2000f8e02ff */
[----:B0-----:R-:W-:-:S05]  /*0090*/  IMAD R3, R3, UR6, R2 ;  /* 0x0000000603037c24 */ /* 0x001fca000f8e0202 */
[----:B--2---:R-:W-:-:S04]  /*00a0*/  IADD3 R5, PT, PT, R9, UR4, RZ ;  /* 0x0000000409057c10 */ /* 0x004fc8000fffe0ff */
[----:B------:R-:W-:-:S04]  /*00b0*/  VIMNMX.U32 R7, PT, PT, R3, R5, !PT ;  /* 0x0000000503077248 */ /* 0x000fc80007fe0000 */
[----:B---3--:R-:W-:-:S13]  /*00c0*/  ISETP.GE.U32.AND P0, PT, R7, R0, PT ;  /* 0x000000000700720c */ /* 0x008fda0003f06070 */
[----:B------:R-:W-:Y:S05]  /*00d0*/  @P0 EXIT ;  /* 0x000000000000094d */ /* 0x000fea0003800000 */
[----:B------:R-:W-:Y:S01]  /*00e0*/  ISETP.GE.AND P0, PT, R0, 0x1, PT ;  /* 0x000000010000780c */ /* 0x000fe20003f06270 */
[----:B------:R-:W0:Y:S01]  /*00f0*/  LDCU.64 UR6, c[0x0][0x358] ;  /* 0x00006b00ff0677ac */ /* 0x000e220008000a00 */
[----:B------:R-:W-:-:S11]  /*0100*/  HFMA2 R26, -RZ, RZ, 0, 0 ;  /* 0x00000000ff1a7431 */ /* 0x000fd600000001ff */
[----:B------:R-:W-:Y:S05]  /*0110*/  @!P0 BRA `(.L_x_0) ;  /* 0x0000000800c48947 */ /* 0x000fea0003800000 */
[C---:B------:R-:W-:Y:S02]  /*0120*/  ISETP.GE.U32.AND P1, PT, R0.reuse, 0x8, PT ;  /* 0x000000080000780c */ /* 0x040fe40003f26070 */
[----:B------:R-:W-:Y:S02]  /*0130*/  LOP3.LUT R2, R0, 0x7, RZ, 0xc0, !PT ;  /* 0x0000000700027812 */ /* 0x000fe400078ec0ff */
[----:B------:R-:W-:Y:S02]  /*0140*/  MOV R26, RZ ;  /* 0x000000ff001a7202 */ /* 0x000fe40000000f00 */
[----:B------:R-:W-:Y:S02]  /*0150*/  ISETP.NE.AND P0, PT, R2, RZ, PT ;  /* 0x000000ff0200720c */ /* 0x000fe40003f05270 */
[----:B------:R-:W-:-:S05]  /*0160*/  MOV R4, RZ ;  /* 0x000000ff00047202 */ /* 0x000fca0000000f00 */
[----:B------:R-:W-:Y:S06]  /*0170*/  @!P1 BRA `(.L_x_1) ;  /* 0x0000000400649947 */ /* 0x000fec0003800000 */
[----:B------:R-:W1:Y:S01]  /*0180*/  LDC.64 R14, c[0x0][0x388] ;  /* 0x0000e200ff0e7b82 */ /* 0x000e620000000a00 */
[C---:B------:R-:W-:Y:S01]  /*0190*/  LOP3.LUT R4, R0.reuse, 0x7ffffff8, RZ, 0xc0, !PT ;  /* 0x7ffffff800047812 */ /* 0x040fe200078ec0ff */
[C---:B------:R-:W-:Y:S01]  /*01a0*/  IMAD R13, R0.reuse, 0x5, R5 ;  /* 0x00000005000d7824 */ /* 0x040fe200078e0205 */
[C---:B------:R-:W-:Y:S01]  /*01b0*/  IADD3 R10, PT, PT, R0.reuse, UR4, R9 ;  /* 0x00000004000a7c10 */ /* 0x040fe2000fffe009 */
[C-C-:B------:R-:W-:Y:S01]  /*01c0*/  IMAD R9, R0.reuse, 0x3, R5.reuse ;  /* 0x0000000300097824 */ /* 0x140fe200078e0205 */
[CC--:B------:R-:W-:Y:S01]  /*01d0*/  LEA R7, R0.reuse, R5.reuse, 0x1 ;  /* 0x0000000500077211 */ /* 0x0c0fe200078e08ff */
[C-C-:B------:R-:W-:Y:S01]  /*01e0*/  IMAD R27, R0.reuse, 0x6, R5.reuse ;  /* 0x00000006001b7824 */ /* 0x140fe200078e0205 */
[CC--:B------:R-:W-:Y:S01]  /*01f0*/  LEA R11, R0.reuse, R5.reuse, 0x2 ;  /* 0x00000005000b7211 */ /* 0x0c0fe200078e10ff */
[----:B------:R-:W2:Y:S01]  /*0200*/  LDC.64 R16, c[0x0][0x390] ;  /* 0x0000e400ff107b82 */ /* 0x000ea20000000a00 */
[----:B------:R-:W-:Y:S01]  /*0210*/  IMAD R29, R0, 0x7, R5 ;  /* 0x00000007001d7824 */ /* 0x000fe200078e0205 */
[----:B------:R-:W-:Y:S01]  /*0220*/  MOV R26, RZ ;  /* 0x000000ff001a7202 */ /* 0x000fe20000000f00 */
[----:B------:R-:W-:Y:S01]  /*0230*/  IMAD R12, R3, R0, 0x3 ;  /* 0x00000003030c7424 */ /* 0x000fe200078e0200 */
[----:B------:R-:W-:-:S02]  /*0240*/  MOV R8, R5 ;  /* 0x0000000500087202 */ /* 0x000fc40000000f00 */
[----:B------:R-:W-:-:S07]  /*0250*/  IADD3 R6, PT, PT, -R4, RZ, RZ ;  /* 0x000000ff04067210 */ /* 0x000fce0007ffe1ff */
.L_x_2:
[----:B------:R-:W-:Y:S01]  /*0260*/  IADD3 R21, PT, PT, R12, -0x3, RZ ;  /* 0xfffffffd0c157810 */ /* 0x000fe20007ffe0ff */
[----:B--2---:R-:W-:Y:S01]  /*0270*/  IMAD.WIDE.U32 R18, R8, 0x2, R16 ;  /* 0x0000000208127825 */ /* 0x004fe200078e0010 */
[----:B------:R-:W-:-:S03]  /*0280*/  IADD3 R25, PT, PT, R12, -0x2, RZ ;  /* 0xfffffffe0c197810 */ /* 0x000fc60007ffe0ff */
[----:B-1----:R-:W-:Y:S02]  /*0290*/  IMAD.WIDE.U32 R20, R21, 0x2, R14 ;  /* 0x0000000215147825 */ /* 0x002fe400078e000e */
[----:B0-----:R-:W2:Y:S02]  /*02a0*/  LDG.E.U16 R18, desc[UR6][R18.64] ;  /* 0x0000000612127981 */ /* 0x001ea4000c1e1500 */
[----:B------:R-:W-:Y:S02]  /*02b0*/  IMAD.WIDE.U32 R22, R10, 0x2, R16 ;  /* 0x000000020a167825 */ /* 0x000fe400078e0010 */
[----:B------:R0:W3:Y:S02]  /*02c0*/  LDG.E.U16 R20, desc[UR6][R20.64] ;  /* 0x0000000614147981 */ /* 0x0000e4000c1e1500 */
[----:B------:R-:W-:Y:S02]  /*02d0*/  IMAD.WIDE.U32 R24, R25, 0x2, R14 ;  /* 0x0000000219187825 */ /* 0x000fe400078e000e */
[----:B------:R-:W4:Y:S04]  /*02e0*/  LDG.E.U16 R22, desc[UR6][R22.64] ;  /* 0x0000000616167981 */ /* 0x000f28000c1e1500 */
[----:B------:R-:W5:Y:S01]  /*02f0*/  LDG.E.U16 R24, desc[UR6][R24.64] ;  /* 0x0000000618187981 */ /* 0x000f62000c1e1500 */
[----:B0-----:R-:W-:Y:S01]  /*0300*/  IADD3 R21, PT, PT, R12, -0x1, RZ ;  /* 0xffffffff0c157810 */ /* 0x001fe20007ffe0ff */
[----:B--2---:R-:W-:-:S02]  /*0310*/  HADD2.F32 R19, -RZ, R18.H0_H0 ;  /* 0x20000012ff137230 */ /* 0x004fc40000004100 */
[----:B---3--:R-:W-:Y:S02]  /*0320*/  HADD2.F32 R28, -RZ, R20.H0_H0 ;  /* 0x20000014ff1c7230 */ /* 0x008fe40000004100 */
[----:B------:R-:W-:-:S04]  /*0330*/  IMAD.WIDE.U32 R20, R21, 0x2, R14 ;  /* 0x0000000215147825 */ /* 0x000fc800078e000e */
[----:B------:R-:W-:Y:S01]  /*0340*/  FFMA R26, R28, R19, R26 ;  /* 0x000000131c1a7223 */ /* 0x000fe2000000001a */
[----:B----4-:R-:W-:Y:S02]  /*0350*/  HADD2.F32 R28, -RZ, R22.H0_H0 ;  /* 0x20000016ff1c7230 */ /* 0x010fe40000004100 */
[----:B-----5:R-:W-:Y:S01]  /*0360*/  HADD2.F32 R23, -RZ, R24.H0_H0 ;  /* 0x20000018ff177230 */ /* 0x020fe20000004100 */
[----:B------:R-:W2:Y:S01]  /*0370*/  LDG.E.U16 R20, desc[UR6][R20.64] ;  /* 0x0000000614147981 */ /* 0x000ea2000c1e1500 */
[----:B------:R-:W-:-:S04]  /*0380*/  IMAD.WIDE.U32 R18, R7, 0x2, R16 ;  /* 0x0000000207127825 */ /* 0x000fc800078e0010 */
[----:B------:R-:W-:Y:S01]  /*0390*/  FFMA R26, R23, R28, R26 ;  /* 0x0000001c171a7223 */ /* 0x000fe2000000001a */
[C---:B------:R-:W-:Y:S01]  /*03a0*/  IMAD.WIDE.U32 R24, R12.reuse, 0x2, R14 ;  /* 0x000000020c187825 */ /* 0x040fe200078e000e */
[----:B------:R-:W3:Y:S03]  /*03b0*/  LDG.E.U16 R18, desc[UR6][R18.64] ;  /* 0x0000000612127981 */ /* 0x000ee6000c1e1500 */
[----:B------:R-:W-:Y:S02]  /*03c0*/  IMAD.WIDE.U32 R22, R9, 0x2, R16 ;  /* 0x0000000209167825 */ /* 0x000fe400078e0010 */
[----:B------:R0:W4:Y:S04]  /*03d0*/  LDG.E.U16 R24, desc[UR6][R24.64] ;  /* 0x0000000618187981 */ /* 0x000128000c1e1500 */
[----:B------:R-:W5:Y:S01]  /*03e0*/  LDG.E.U16 R22, desc[UR6][R22.64] ;  /* 0x0000000616167981 */ /* 0x000f62000c1e1500 */
[C---:B0-----:R-:W-:Y:S01]  /*03f0*/  IADD3 R25, PT, PT, R12.reuse, 0x2, RZ ;  /* 0x000000020c197810 */ /* 0x041fe20007ffe0ff */
[----:B--2---:R-:W-:Y:S01]  /*0400*/  HADD2.F32 R28, -RZ, R20.H0_H0 ;  /* 0x20000014ff1c7230 */ /* 0x004fe20000004100 */
[----:B------:R-:W-:Y:S01]  /*0410*/  IADD3 R20, PT, PT, R12, 0x1, RZ ;  /* 0x000000010c147810 */ /* 0x000fe20007ffe0ff */
[----:B---3--:R-:W-:-:S02]  /*0420*/  HADD2.F32 R19, -RZ, R18.H0_H0 ;  /* 0x20000012ff137230 */ /* 0x008fc40000004100 */
[----:B----4-:R-:W-:-:S03]  /*0430*/  HADD2.F32 R21, -RZ, R24.H0_H0 ;  /* 0x20000018ff157230 */ /* 0x010fc60000004100 */
[----:B------:R-:W-:Y:S01]  /*0440*/  FFMA R26, R28, R19, R26 ;  /* 0x000000131c1a7223 */ /* 0x000fe2000000001a */
[----:B-----5:R-:W-:Y:S02]  /*0450*/  HADD2.F32 R22, -RZ, R22.H0_H0 ;  /* 0x20000016ff167230 */ /* 0x020fe40000004100 */
[----:B------:R-:W-:-:S04]  /*0460*/  IMAD.WIDE.U32 R18, R11, 0x2, R16 ;  /* 0x000000020b127825 */ /* 0x000fc800078e0010 */
[----:B------:R-:W-:Y:S01]  /*0470*/  FFMA R26, R21, R22, R26 ;  /* 0x00000016151a7223 */ /* 0x000fe2000000001a */
[----:B------:R-:W-:Y:S01]  /*0480*/  IMAD.WIDE.U32 R20, R20, 0x2, R14 ;  /* 0x0000000214147825 */ /* 0x000fe200078e000e */
[----:B------:R-:W2:Y:S03]  /*0490*/  LDG.E.U16 R18, desc[UR6][R18.64] ;  /* 0x0000000612127981 */ /* 0x000ea6000c1e1500 */
[----:B------:R-:W-:Y:S02]  /*04a0*/  IMAD.WIDE.U32 R22, R13, 0x2, R16 ;  /* 0x000000020d167825 */ /* 0x000fe400078e0010 */
[----:B------:R-:W3:Y:S02]  /*04b0*/  LDG.E.U16 R20, desc[UR6][R20.64] ;  /* 0x0000000614147981 */ /* 0x000ee4000c1e1500 */
[----:B------:R-:W-:Y:S02]  /*04c0*/  IMAD.WIDE.U32 R24, R25, 0x2, R14 ;  /* 0x0000000219187825 */ /* 0x000fe400078e000e */
[----:B------:R-:W4:Y:S04]  /*04d0*/  LDG.E.U16 R22, desc[UR6][R22.64] ;  /* 0x0000000616167981 */ /* 0x000f28000c1e1500 */
[----:B------:R-:W5:Y:S01]  /*04e0*/  LDG.E.U16 R24, desc[UR6][R24.64] ;  /* 0x0000000618187981 */ /* 0x000f62000c1e1500 */
[----:B--2---:R-:W-:-:S02]  /*04f0*/  HADD2.F32 R19, -RZ, R18.H0_H0 ;  /* 0x20000012ff137230 */ /* 0x004fc40000004100 */
[----:B---3--:R-:W-:Y:S02]  /*0500*/  HADD2.F32 R28, -RZ, R20.H0_H0 ;  /* 0x20000014ff1c7230 */ /* 0x008fe40000004100 */
[----:B----4-:R-:W-:-:S03]  /*0510*/  HADD2.F32 R22, -RZ, R22.H0_H0 ;  /* 0x20000016ff167230 */ /* 0x010fc60000004100 */
[----:B------:R-:W-:Y:S01]  /*0520*/  FFMA R26, R28, R19, R26 ;  /* 0x000000131c1a7223 */ /* 0x000fe2000000001a */
[----:B------:R-:W-:Y:S01]  /*0530*/  IADD3 R28, PT, PT, R12, 0x3, RZ ;  /* 0x000000030c1c7810 */ /* 0x000fe20007ffe0ff */
[----:B-----5:R-:W-:Y:S02]  /*0540*/  HADD2.F32 R21, -RZ, R24.H0_H0 ;  /* 0x20000018ff157230 */ /* 0x020fe40000004100 */
[----:B------:R-:W-:-:S04]  /*0550*/  IMAD.WIDE.U32 R18, R27, 0x2, R16 ;  /* 0x000000021b127825 */ /* 0x000fc800078e0010 */
[----:B------:R-:W-:Y:S01]  /*0560*/  FFMA R26, R21, R22, R26 ;  /* 0x00000016151a7223 */ /* 0x000fe2000000001a */
[----:B------:R-:W-:Y:S01]  /*0570*/  IMAD.WIDE.U32 R20, R28, 0x2, R14 ;  /* 0x000000021c147825 */ /* 0x000fe200078e000e */
[----:B------:R-:W-:Y:S01]  /*0580*/  IADD3 R28, PT, PT, R12, 0x4, RZ ;  /* 0x000000040c1c7810 */ /* 0x000fe20007ffe0ff */
[----:B------:R-:W2:Y:S02]  /*0590*/  LDG.E.U16 R18, desc[UR6][R18.64] ;  /* 0x0000000612127981 */ /* 0x000ea4000c1e1500 */
[----:B------:R-:W-:Y:S02]  /*05a0*/  IMAD.WIDE.U32 R22, R29, 0x2, R16 ;  /* 0x000000021d167825 */ /* 0x000fe400078e0010 */
[----:B------:R-:W3:Y:S02]  /*05b0*/  LDG.E.U16 R20, desc[UR6][R20.64] ;  /* 0x0000000614147981 */ /* 0x000ee4000c1e1500 */
[----:B------:R-:W-:Y:S02]  /*05c0*/  IMAD.WIDE.U32 R24, R28, 0x2, R14 ;  /* 0x000000021c187825 */ /* 0x000fe400078e000e */
[----:B------:R-:W4:Y:S04]  /*05d0*/  LDG.E.U16 R22, desc[UR6][R22.64] ;  /* 0x0000000616167981 */ /* 0x000f28000c1e1500 */
[----:B------:R-:W5:Y:S01]  /*05e0*/  LDG.E.U16 R24, desc[UR6][R24.64] ;  /* 0x0000000618187981 */ /* 0x000f62000c1e1500 */
[----:B------:R-:W-:-:S04]  /*05f0*/  IADD3 R6, PT, PT, R6, 0x8, RZ ;  /* 0x0000000806067810 */ /* 0x000fc80007ffe0ff */
[----:B------:R-:W-:Y:S02]  /*0600*/  ISETP.NE.AND P1, PT, R6, RZ, PT ;  /* 0x000000ff0600720c */ /* 0x000fe40003f25270 */
[C---:B------:R-:W-:Y:S02]  /*0610*/  LEA R10, R0.reuse, R10, 0x3 ;  /* 0x0000000a000a7211 */ /* 0x040fe400078e18ff */
[C---:B------:R-:W-:Y:S02]  /*0620*/  LEA R7, R0.reuse, R7, 0x3 ;  /* 0x0000000700077211 */ /* 0x040fe400078e18ff */
[C---:B------:R-:W-:Y:S02]  /*0630*/  LEA R9, R0.reuse, R9, 0x3 ;  /* 0x0000000900097211 */ /* 0x040fe400078e18ff */
[C---:B------:R-:W-:Y:S02]  /*0640*/  LEA R11, R0.reuse, R11, 0x3 ;  /* 0x0000000b000b7211 */ /* 0x040fe400078e18ff */
[----:B------:R-:W-:-:S02]  /*0650*/  LEA R13, R0, R13, 0x3 ;  /* 0x0000000d000d7211 */ /* 0x000fc400078e18ff */
[C---:B------:R-:W-:Y:S02]  /*0660*/  LEA R27, R0.reuse, R27, 0x3 ;  /* 0x0000001b001b7211 */ /* 0x040fe400078e18ff */
[C---:B------:R-:W-:Y:S02]  /*0670*/  LEA R29, R0.reuse, R29, 0x3 ;  /* 0x0000001d001d7211 */ /* 0x040fe400078e18ff */
[----:B------:R-:W-:Y:S02]  /*0680*/  LEA R8, R0, R8, 0x3 ;  /* 0x0000000800087211 */ /* 0x000fe400078e18ff */
[----:B------:R-:W-:Y:S01]  /*0690*/  IADD3 R12, PT, PT, R12, 0x8, RZ ;  /* 0x000000080c0c7810 */ /* 0x000fe20007ffe0ff */
[----:B--2---:R-:W-:Y:S02]  /*06a0*/  HADD2.F32 R19, -RZ, R18.H0_H0 ;  /* 0x20000012ff137230 */ /* 0x004fe40000004100 */
[----:B---3--:R-:W-:Y:S02]  /*06b0*/  HADD2.F32 R28, -RZ, R20.H0_H0 ;  /* 0x20000014ff1c7230 */ /* 0x008fe40000004100 */
[----:B----4-:R-:W-:-:S03]  /*06c0*/  HADD2.F32 R22, -RZ, R22.H0_H0 ;  /* 0x20000016ff167230 */ /* 0x010fc60000004100 */
[----:B------:R-:W-:Y:S01]  /*06d0*/  FFMA R26, R28, R19, R26 ;  /* 0x000000131c1a7223 */ /* 0x000fe2000000001a */
[----:B-----5:R-:W-:-:S05]  /*06e0*/  HADD2.F32 R21, -RZ, R24.H0_H0 ;  /* 0x20000018ff157230 */ /* 0x020fca0000004100 */
[----:B------:R-:W-:Y:S01]  /*06f0*/  FFMA R26, R21, R22, R26 ;  /* 0x00000016151a7223 */ /* 0x000fe2000000001a */
[----:B------:R-:W-:Y:S06]  /*0700*/  @P1 BRA `(.L_x_2) ;  /* 0xfffffff800d41947 */ /* 0x000fec000383ffff */
.L_x_1:
[----:B------:R-:W-:Y:S05]  /*0710*/  @!P0 BRA `(.L_x_0) ;  /* 0x0000000400448947 */ /* 0x000fea0003800000 */
[----:B------:R-:W-:Y:S02]  /*0720*/  ISETP.GE.U32.AND P0, PT, R2, 0x4, PT ;  /* 0x000000040200780c */ /* 0x000fe40003f06070 */
[----:B------:R-:W-:-:S04]  /*0730*/  LOP3.LUT R20, R0, 0x3, RZ, 0xc0, !PT ;  /* 0x0000000300147812 */ /* 0x000fc800078ec0ff */
[----:B------:R-:W-:-:S07]  /*0740*/  ISETP.NE.AND P1, PT, R20, RZ, PT ;  /* 0x000000ff1400720c */ /* 0x000fce0003f25270 */
[----:B------:R-:W-:Y:S06]  /*0750*/  @!P0 BRA `(.L_x_3) ;  /* 0x00000000009c8947 */ /* 0x000fec0003800000 */
[----:B------:R-:W1:Y:S01]  /*0760*/  LDC.64 R6, c[0x0][0x390] ;  /* 0x0000e400ff067b82 */ /* 0x000e620000000a00 */
[-C--:B------:R-:W-:Y:S02]  /*0770*/  IMAD R11, R3, R0.reuse, R4 ;  /* 0x00000000030b7224 */ /* 0x080fe400078e0204 */
[----:B------:R-:W-:-:S03]  /*0780*/  IMAD R13, R4, R0, R5 ;  /* 0x00000000040d7224 */ /* 0x000fc600078e0205 */
[C---:B------:R-:W-:Y:S02]  /*0790*/  IADD3 R19, PT, PT, R11.reuse, 0x1, RZ ;  /* 0x000000010b137810 */ /* 0x040fe40007ffe0ff */
[----:B------:R-:W2:Y:S01]  /*07a0*/  LDC.64 R8, c[0x0][0x388] ;  /* 0x0000e200ff087b82 */ /* 0x000ea20000000a00 */
[C---:B------:R-:W-:Y:S02]  /*07b0*/  IADD3 R21, PT, PT, R11.reuse, 0x2, RZ ;  /* 0x000000020b157810 */ /* 0x040fe40007ffe0ff */
[----:B------:R-:W-:Y:S01]  /*07c0*/  IADD3 R27, PT, PT, R11, 0x3, RZ ;  /* 0x000000030b1b7810 */ /* 0x000fe20007ffe0ff */
[C---:B-1----:R-:W-:Y:S01]  /*07d0*/  IMAD.WIDE.U32 R16, R13.reuse, 0x2, R6 ;  /* 0x000000020d107825 */ /* 0x042fe200078e0006 */
[----:B------:R-:W-:-:S04]  /*07e0*/  IADD3 R13, PT, PT, R13, R0, RZ ;  /* 0x000000000d0d7210 */ /* 0x000fc80007ffe0ff */
[-C--:B------:R-:W-:Y:S01]  /*07f0*/  IADD3 R25, PT, PT, R13, R0.reuse, RZ ;  /* 0x000000000d197210 */ /* 0x080fe20007ffe0ff */
[--C-:B--2---:R-:W-:Y:S01]  /*0800*/  IMAD.WIDE.U32 R22, R11, 0x2, R8.reuse ;  /* 0x000000020b167825 */ /* 0x104fe200078e0008 */
[----:B0-----:R-:W2:Y:S03]  /*0810*/  LDG.E.U16 R16, desc[UR6][R16.64] ;  /* 0x0000000610107981 */ /* 0x001ea6000c1e1500 */
[----:B------:R-:W-:Y:S01]  /*0820*/  IMAD.WIDE.U32 R18, R19, 0x2, R8 ;  /* 0x0000000213127825 */ /* 0x000fe200078e0008 */
[----:B------:R-:W3:Y:S03]  /*0830*/  LDG.E.U16 R2, desc[UR6][R22.64] ;  /* 0x0000000616027981 */ /* 0x000ee6000c1e1500 */
[----:B------:R-:W-:Y:S02]  /*0840*/  IMAD.WIDE.U32 R14, R13, 0x2, R6 ;  /* 0x000000020d0e7825 */ /* 0x000fe400078e0006 */
[----:B------:R-:W4:Y:S02]  /*0850*/  LDG.E.U16 R18, desc[UR6][R18.64] ;  /* 0x0000000612127981 */ /* 0x000f24000c1e1500 */
[----:B------:R-:W-:Y:S01]  /*0860*/  IMAD.WIDE.U32 R12, R21, 0x2, R8 ;  /* 0x00000002150c7825 */ /* 0x000fe200078e0008 */
[C---:B------:R-:W-:Y:S01]  /*0870*/  IADD3 R21, PT, PT, R25.reuse, R0, RZ ;  /* 0x0000000019157210 */ /* 0x040fe20007ffe0ff */
[----:B------:R-:W5:Y:S02]  /*0880*/  LDG.E.U16 R14, desc[UR6][R14.64] ;  /* 0x000000060e0e7981 */ /* 0x000f64000c1e1500 */
[----:B------:R-:W-:-:S02]  /*0890*/  IMAD.WIDE.U32 R10, R25, 0x2, R6 ;  /* 0x00000002190a7825 */ /* 0x000fc400078e0006 */
[----:B------:R-:W5:Y:S02]  /*08a0*/  LDG.E.U16 R12, desc[UR6][R12.64] ;  /* 0x000000060c0c7981 */ /* 0x000f64000c1e1500 */
[----:B------:R-:W-:Y:S02]  /*08b0*/  IMAD.WIDE.U32 R8, R27, 0x2, R8 ;  /* 0x000000021b087825 */ /* 0x000fe400078e0008 */
[----:B------:R-:W5:Y:S02]  /*08c0*/  LDG.E.U16 R10, desc[UR6][R10.64] ;  /* 0x000000060a0a7981 */ /* 0x000f64000c1e1500 */
[----:B------:R-:W-:Y:S02]  /*08d0*/  IMAD.WIDE.U32 R6, R21, 0x2, R6 ;  /* 0x0000000215067825 */ /* 0x000fe400078e0006 */
[----:B------:R-:W5:Y:S04]  /*08e0*/  LDG.E.U16 R8, desc[UR6][R8.64] ;  /* 0x0000000608087981 */ /* 0x000f68000c1e1500 */
[----:B------:R-:W5:Y:S01]  /*08f0*/  LDG.E.U16 R6, desc[UR6][R6.64] ;  /* 0x0000000606067981 */ /* 0x000f62000c1e1500 */
[----:B------:R-:W-:Y:S01]  /*0900*/  IADD3 R4, PT, PT, R4, 0x4, RZ ;  /* 0x0000000404047810 */ /* 0x000fe20007ffe0ff */
[----:B--2---:R-:W-:-:S02]  /*0910*/  HADD2.F32 R16, -RZ, R16.H0_H0 ;  /* 0x20000010ff107230 */ /* 0x004fc40000004100 */
[----:B---3--:R-:W-:Y:S02]  /*0920*/  HADD2.F32 R17, -RZ, R2.H0_H0 ;  /* 0x20000002ff117230 */ /* 0x008fe40000004100 */
[----:B----4-:R-:W-:-:S03]  /*0930*/  HADD2.F32 R19, -RZ, R18.H0_H0 ;  /* 0x20000012ff137230 */ /* 0x010fc60000004100 */
[----:B------:R-:W-:Y:S01]  /*0940*/  FFMA R16, R17, R16, R26 ;  /* 0x0000001011107223 */ /* 0x000fe2000000001a */
[----:B-----5:R-:W-:Y:S02]  /*0950*/  HADD2.F32 R2, -RZ, R14.H0_H0 ;  /* 0x2000000eff027230 */ /* 0x020fe40000004100 */
[----:B------:R-:W-:-:S03]  /*0960*/  HADD2.F32 R15, -RZ, R12.H0_H0 ;  /* 0x2000000cff0f7230 */ /* 0x000fc60000004100 */
[----:B------:R-:W-:Y:S01]  /*0970*/  FFMA R2, R19, R2, R16 ;  /* 0x0000000213027223 */ /* 0x000fe20000000010 */
[----:B------:R-:W-:Y:S02]  /*0980*/  HADD2.F32 R12, -RZ, R10.H0_H0 ;  /* 0x2000000aff0c7230 */ /* 0x000fe40000004100 */
[----:B------:R-:W-:-:S03]  /*0990*/  HADD2.F32 R11, -RZ, R8.H0_H0 ;  /* 0x20000008ff0b7230 */ /* 0x000fc60000004100 */
[----:B------:R-:W-:Y:S01]  /*09a0*/  FFMA R2, R15, R12, R2 ;  /* 0x0000000c0f027223 */ /* 0x000fe20000000002 */
[----:B------:R-:W-:-:S05]  /*09b0*/  HADD2.F32 R26, -RZ, R6.H0_H0 ;  /* 0x20000006ff1a7230 */ /* 0x000fca0000004100 */
[----:B------:R-:W-:-:S07]  /*09c0*/  FFMA R26, R11, R26, R2 ;  /* 0x0000001a0b1a7223 */ /* 0x000fce0000000002 */
.L_x_3:
[----:B------:R-:W-:Y:S05]  /*09d0*/  @!P1 BRA `(.L_x_0) ;  /* 0x0000000000949947 */ /* 0x000fea0003800000 */
[----:B------:R-:W-:Y:S02]  /*09e0*/  ISETP.NE.AND P0, PT, R20, 0x1, PT ;  /* 0x000000011400780c */ /* 0x000fe40003f05270 */
[----:B------:R-:W-:-:S04]  /*09f0*/  LOP3.LUT R2, R0, 0x1, RZ, 0xc0, !PT ;  /* 0x0000000100027812 */ /* 0x000fc800078ec0ff */
[----:B------:R-:W-:-:S07]  /*0a00*/  ISETP.NE.U32.AND P1, PT, R2, 0x1, PT ;  /* 0x000000010200780c */ /* 0x000fce0003f25070 */
[----:B------:R-:W-:Y:S06]  /*0a10*/  @!P0 BRA `(.L_x_4) ;  /* 0x0000000000548947 */ /* 0x000fec0003800000 */
[----:B------:R-:W1:Y:S01]  /*0a20*/  LDC.64 R8, c[0x0][0x388] ;  /* 0x0000e200ff087b82 */ /* 0x000e620000000a00 */
[-C--:B------:R-:W-:Y:S02]  /*0a30*/  IMAD R13, R3, R0.reuse, R4 ;  /* 0x00000000030d7224 */ /* 0x080fe400078e0204 */
[----:B------:R-:W-:-:S03]  /*0a40*/  IMAD R15, R4, R0, R5 ;  /* 0x00000000040f7224 */ /* 0x000fc600078e0205 */
[----:B------:R-:W-:Y:S02]  /*0a50*/  IADD3 R17, PT, PT, R13, 0x1, RZ ;  /* 0x000000010d117810 */ /* 0x000fe40007ffe0ff */
[----:B------:R-:W2:Y:S01]  /*0a60*/  LDC.64 R6, c[0x0][0x390] ;  /* 0x0000e400ff067b82 */ /* 0x000ea20000000a00 */
[----:B------:R-:W-:Y:S01]  /*0a70*/  IADD3 R19, PT, PT, R15, R0, RZ ;  /* 0x000000000f137210 */ /* 0x000fe20007ffe0ff */
[----:B-1----:R-:W-:-:S04]  /*0a80*/  IMAD.WIDE.U32 R10, R13, 0x2, R8 ;  /* 0x000000020d0a7825 */ /* 0x002fc800078e0008 */
[----:B------:R-:W-:Y:S02]  /*0a90*/  IMAD.WIDE.U32 R8, R17, 0x2, R8 ;  /* 0x0000000211087825 */ /* 0x000fe400078e0008 */
[----:B0-----:R-:W3:Y:S02]  /*0aa0*/  LDG.E.U16 R10, desc[UR6][R10.64] ;  /* 0x000000060a0a7981 */ /* 0x001ee4000c1e1500 */
[--C-:B--2---:R-:W-:Y:S02]  /*0ab0*/  IMAD.WIDE.U32 R12, R15, 0x2, R6.reuse ;  /* 0x000000020f0c7825 */ /* 0x104fe400078e0006 */
[----:B------:R-:W2:Y:S02]  /*0ac0*/  LDG.E.U16 R8, desc[UR6][R8.64] ;  /* 0x0000000608087981 */ /* 0x000ea4000c1e1500 */
[----:B------:R-:W-:Y:S02]  /*0ad0*/  IMAD.WIDE.U32 R6, R19, 0x2, R6 ;  /* 0x0000000213067825 */ /* 0x000fe400078e0006 */
[----:B------:R-:W4:Y:S04]  /*0ae0*/  LDG.E.U16 R12, desc[UR6][R12.64] ;  /* 0x000000060c0c7981 */ /* 0x000f28000c1e1500 */
[----:B------:R-:W5:Y:S01]  /*0af0*/  LDG.E.U16 R6, desc[UR6][R6.64] ;  /* 0x0000000606067981 */ /* 0x000f62000c1e1500 */
[----:B------:R-:W-:Y:S01]  /*0b00*/  IADD3 R4, PT, PT, R4, 0x2, RZ ;  /* 0x0000000204047810 */ /* 0x000fe20007ffe0ff */
[----:B---3--:R-:W-:-:S02]  /*0b10*/  HADD2.F32 R15, -RZ, R10.H0_H0 ;  /* 0x2000000aff0f7230 */ /* 0x008fc40000004100 */
[----:B--2---:R-:W-:Y:S02]  /*0b20*/  HADD2.F32 R17, -RZ, R8.H0_H0 ;  /* 0x20000008ff117230 */ /* 0x004fe40000004100 */
[----:B----4-:R-:W-:Y:S02]  /*0b30*/  HADD2.F32 R2, -RZ, R12.H0_H0 ;  /* 0x2000000cff027230 */ /* 0x010fe40000004100 */
[----:B-----5:R-:W-:-:S03]  /*0b40*/  HADD2.F32 R14, -RZ, R6.H0_H0 ;  /* 0x20000006ff0e7230 */ /* 0x020fc60000004100 */
[----:B------:R-:W-:-:S04]  /*0b50*/  FFMA R2, R15, R2, R26 ;  /* 0x000000020f027223 */ /* 0x000fc8000000001a */
[----:B------:R-:W-:-:S07]  /*0b60*/  FFMA R26, R17, R14, R2 ;  /* 0x0000000e111a7223 */ /* 0x000fce0000000002 */
.L_x_4:
[----:B------:R-:W-:Y:S05]  /*0b70*/  @P1 BRA `(.L_x_0) ;  /* 0x00000000002c1947 */ /* 0x000fea0003800000 */
[----:B------:R-:W1:Y:S01]  /*0b80*/  LDC.64 R6, c[0x0][0x388] ;  /* 0x0000e200ff067b82 */ /* 0x000e620000000a00 */
[-C--:B------:R-:W-:Y:S02]  /*0b90*/  IMAD R11, R3, R0.reuse, R4 ;  /* 0x00000000030b7224 */ /* 0x080fe400078e0204 */
[----:B------:R-:W-:-:S05]  /*0ba0*/  IMAD R13, R4, R0, R5 ;  /* 0x00000000040d7224 */ /* 0x000fca00078e0205 */
[----:B------:R-:W2:Y:S01]  /*0bb0*/  LDC.64 R8, c[0x0][0x390] ;  /* 0x0000e400ff087b82 */ /* 0x000ea20000000a00 */
[----:B-1----:R-:W-:-:S06]  /*0bc0*/  IMAD.WIDE.U32 R6, R11, 0x2, R6 ;  /* 0x000000020b067825 */ /* 0x002fcc00078e0006 */
[----:B0-----:R-:W3:Y:S01]  /*0bd0*/  LDG.E.U16 R6, desc[UR6][R6.64] ;  /* 0x0000000606067981 */ /* 0x001ee2000c1e1500 */
[----:B--2---:R-:W-:-:S06]  /*0be0*/  IMAD.WIDE.U32 R8, R13, 0x2, R8 ;  /* 0x000000020d087825 */ /* 0x004fcc00078e0008 */
[----:B------:R-:W2:Y:S01]  /*0bf0*/  LDG.E.U16 R8, desc[UR6][R8.64] ;  /* 0x0000000608087981 */ /* 0x000ea2000c1e1500 */
[----:B---3--:R-:W-:Y:S02]  /*0c00*/  HADD2.F32 R11, -RZ, R6.H0_H0 ;  /* 0x20000006ff0b7230 */ /* 0x008fe40000004100 */
[----:B--2---:R-:W-:-:S05]  /*0c10*/  HADD2.F32 R2, -RZ, R8.H0_H0 ;  /* 0x20000008ff027230 */ /* 0x004fca0000004100 */
[----:B------:R-:W-:-:S07]  /*0c20*/  FFMA R26, R11, R2, R26 ;  /* 0x000000020b1a7223 */ /* 0x000fce000000001a */
.L_x_0:
[----:B------:R-:W1:Y:S01]  /*0c30*/  LDC.64 R6, c[0x0][0x398] ;  /* 0x0000e600ff067b82 */ /* 0x000e620000000a00 */
[----:B------:R-:W-:-:S04]  /*0c40*/  IMAD R3, R3, R0, R5 ;  /* 0x0000000003037224 */ /* 0x000fc800078e0205 */
[----:B-1----:R-:W-:-:S05]  /*0c50*/  IMAD.WIDE.U32 R2, R3, 0x4, R6 ;  /* 0x0000000403027825 */ /* 0x002fca00078e0006 */
[----:B0-----:R-:W-:Y:S01]  /*0c60*/  STG.E desc[UR6][R2.64], R26 ;  /* 0x0000001a02007986 */ /* 0x001fe2000c101906 */
[----:B------:R-:W-:Y:S05]  /*0c70*/  EXIT ;  /* 0x000000000000794d */ /* 0x000fea0003800000 */
.L_x_5:
[----:B------:R-:W-:-:S00]  /*0c80*/  BRA `(.L_x_5) ;  /* 0xfffffffc00fc7947 */ /* 0x000fc0000383ffff */
[----:B------:R-:W-:-:S00]  /*0c90*/  NOP ;  /* 0x0000000000007918 */ /* 0x000fc00000000000 */
        /* <DEDUP_REMOVED lines=14> */
.L_x_11:


//--------------------- .text._Z11mm_block_tciP6__halfS0_Pf --------------------------
	.section	.text._Z11mm_block_tciP6__halfS0_Pf,"ax",@progbits
	.align	128
        .global         _Z11mm_block_tciP6__halfS0_Pf
        .type           _Z11mm_block_tciP6__halfS0_Pf,@function
        .size           _Z11mm_block_tciP6__halfS0_Pf,(.L_x_12 - _Z11mm_block_tciP6__halfS0_Pf)
        .other          _Z11mm_block_tciP6__halfS0_Pf,@"STO_CUDA_ENTRY STV_DEFAULT"
_Z11mm_block_tciP6__halfS0_Pf:
.text._Z11mm_block_tciP6__halfS0_Pf:
[----:B------:R-:W-:Y:S08]  /*0000*/  LDC R1, c[0x0][0x37c] ;  /* 0x0000df00ff017b82 */ /* 0x000ff00000000800 */
[----:B------:R-:W0:Y:S01]  /*0010*/  LDC R0, c[0x0][0x380] ;  /* 0x0000e000ff007b82 */ /* 0x000e220000000800 */
[----:B------:R-:W1:Y:S01]  /*0020*/  S2R R2, SR_TID.X ;  /* 0x0000000000027919 */ /* 0x000e620000002100 */
[----:B------:R-:W2:Y:S01]  /*0030*/  LDCU.64 UR6, c[0x0][0x358] ;  /* 0x00006b00ff0677ac */ /* 0x000ea20008000a00 */
[----:B------:R-:W-:-:S02]  /*0040*/  CS2R R8, SRZ ;  /* 0x0000000000087805 */ /* 0x000fc4000001ff00 */
[----:B------:R-:W-:Y:S01]  /*0050*/  CS2R R10, SRZ ;  /* 0x00000000000a7805 */ /* 0x000fe2000001ff00 */
[----:B------:R-:W3:Y:S01]  /*0060*/  S2R R3, SR_TID.Y ;  /* 0x0000000000037919 */ /* 0x000ee20000002200 */
[----:B------:R-:W-:Y:S02]  /*0070*/  CS2R R12, SRZ ;  /* 0x00000000000c7805 */ /* 0x000fe4000001ff00 */
[----:B------:R-:W-:Y:S01]  /*0080*/  CS2R R14, SRZ ;  /* 0x00000000000e7805 */ /* 0x000fe2000001ff00 */
[----:B------:R-:W1:Y:S08]  /*0090*/  S2UR UR4, SR_CTAID.X ;  /* 0x00000000000479c3 */ /* 0x000e700000002500 */
[----:B------:R-:W1:Y:S08]  /*00a0*/  LDC R31, c[0x0][0x360] ;  /* 0x0000d800ff1f7b82 */ /* 0x000e700000000800 */
[----:B------:R-:W3:Y:S01]  /*00b0*/  S2UR UR5, SR_CTAID.Y ;  /* 0x00000000000579c3 */ /* 0x000ee20000002600 */
[----:B0-----:R-:W-:-:S07]  /*00c0*/  ISETP.GE.AND P0, PT, R0, 0x1, PT ;  /* 0x000000010000780c */ /* 0x001fce0003f06270 */
[----:B------:R-:W3:Y:S01]  /*00d0*/  LDC R20, c[0x0][0x364] ;  /* 0x0000d900ff147b82 */ /* 0x000ee20000000800 */
[----:B-1----:R-:W-:-:S05]  /*00e0*/  IMAD R31, R31, UR4, R2 ;  /* 0x000000041f1f7c24 */ /* 0x002fca000f8e0202 */
[----:B------:R-:W-:Y:S01]  /*00f0*/  SHF.R.U32.HI R31, RZ, 0x5, R31 ;  /* 0x00000005ff1f7819 */ /* 0x000fe2000001161f */
[----:B---3--:R-:W-:Y:S01]  /*0100*/  IMAD R20, R20, UR5, R3 ;  /* 0x0000000514147c24 */ /* 0x008fe2000f8e0203 */
[----:B--2---:R-:W-:Y:S06]  /*0110*/  @!P0 BRA `(.L_x_6) ;  /* 0x00000008005c8947 */ /* 0x004fec0003800000 */
[C---:B------:R-:W-:Y:S01]  /*0120*/  ISETP.GE.U32.AND P0, PT, R0.reuse, 0x31, PT ;  /* 0x000000310000780c */ /* 0x040fe20003f06070 */
[C---:B------:R-:W-:Y:S01]  /*0130*/  IMAD.SHL.U32 R16, R0.reuse, 0x10, RZ ;  /* 0x0000001000107824 */ /* 0x040fe200078e00ff */
[----:B------:R-:W-:Y:S01]  /*0140*/  UMOV UR4, URZ ;  /* 0x000000ff00047c82 */ /* 0x000fe20008000000 */
[----:B------:R-:W-:Y:S01]  /*0150*/  VIADD R2, R0, 0xffffffff ;  /* 0xffffffff00027836 */ /* 0x000fe20000000000 */
[----:B------:R-:W-:Y:S01]  /*0160*/  CS2R R14, SRZ ;  /* 0x00000000000e7805 */ /* 0x000fe2000001ff00 */
[----:B------:R-:W-:Y:S01]  /*0170*/  IMAD R3, R31, R16, RZ ;  /* 0x000000101f037224 */ /* 0x000fe200078e02ff */
[----:B------:R-:W-:Y:S01]  /*0180*/  CS2R R12, SRZ ;  /* 0x00000000000c7805 */ /* 0x000fe2000001ff00 */
[----:B------:R-:W-:Y:S01]  /*0190*/  IMAD.SHL.U32 R27, R20, 0x10, RZ ;  /* 0x00000010141b7824 */ /* 0x000fe200078e00ff */
[----:B------:R-:W-:Y:S02]  /*01a0*/  CS2R R10, SRZ ;  /* 0x00000000000a7805 */ /* 0x000fe4000001ff00 */
[----:B------:R-:W-:-:S02]  /*01b0*/  CS2R R8, SRZ ;  /* 0x0000000000087805 */ /* 0x000fc4000001ff00 */
[----:B------:R-:W-:Y:S02]  /*01c0*/  LEA.HI R17, R2, 0x1, RZ, 0x1c ;  /* 0x0000000102117811 */ /* 0x000fe400078fe0ff */
[----:B------:R-:W-:Y:S01]  /*01d0*/  SHF.R.S32.HI R18, RZ, 0x1f, R3 ;  /* 0x0000001fff127819 */ /* 0x000fe20000011403 */
[----:B------:R-:W-:Y:S06]  /*01e0*/  @!P0 BRA `(.L_x_7) ;  /* 0x0000000400648947 */ /* 0x000fec0003800000 */
[----:B------:R-:W0:Y:S01]  /*01f0*/  S2R R7, SR_LANEID ;  /* 0x0000000000077919 */ /* 0x000e220000000000 */
[----:B------:R-:W1:Y:S01]  /*0200*/  LDCU.64 UR4, c[0x0][0x388] ;  /* 0x00007100ff0477ac */ /* 0x000e620008000a00 */
[----:B------:R-:W-:Y:S01]  /*0210*/  SHF.R.U32.HI R6, RZ, 0x1, R0 ;  /* 0x00000001ff067819 */ /* 0x000fe20000011600 */
[----:B------:R-:W-:Y:S01]  /*0220*/  IMAD.MOV.U32 R5, RZ, RZ, RZ ;  /* 0x000000ffff057224 */ /* 0x000fe200078e00ff */
[----:B------:R-:W-:Y:S01]  /*0230*/  LOP3.LUT R17, R17, 0x1ffffffc, RZ, 0xc0, !PT ;  /* 0x1ffffffc11117812 */ /* 0x000fe200078ec0ff */
[----:B------:R-:W-:Y:S01]  /*0240*/  IMAD.MOV.U32 R15, RZ, RZ, RZ ;  /* 0x000000ffff0f7224 */ /* 0x000fe200078e00ff */
[----:B------:R-:W-:Y:S01]  /*0250*/  LEA R21, R0, R27, 0x5 ;  /* 0x0000001b00157211 */ /* 0x000fe200078e28ff */
[----:B------:R-:W-:Y:S01]  /*0260*/  IMAD.IADD R23, R16, 0x1, R27 ;  /* 0x0000000110177824 */ /* 0x000fe200078e021b */
[----:B-1----:R-:W-:Y:S01]  /*0270*/  LEA R2, P0, R3, UR4, 0x1 ;  /* 0x0000000403027c11 */ /* 0x002fe2000f8008ff */
[----:B------:R-:W-:-:S03]  /*0280*/  UMOV UR4, URZ ;  /* 0x000000ff00047c82 */ /* 0x000fc60008000000 */
[----:B------:R-:W-:Y:S02]  /*0290*/  LEA.HI.X R3, R3, UR5, R18, 0x1, P0 ;  /* 0x0000000503037c11 */ /* 0x000fe400080f0c12 */
[----:B0-----:R-:W-:Y:S02]  /*02a0*/  LOP3.LUT R4, R7, 0x3, RZ, 0xc0, !PT ;  /* 0x0000000307047812 */ /* 0x001fe400078ec0ff */
[----:B------:R-:W-:-:S05]  /*02b0*/  SHF.R.U32.HI R7, RZ, 0x2, R7 ;  /* 0x00000002ff077819 */ /* 0x000fca0000011607 */
[----:B------:R-:W-:-:S04]  /*02c0*/  IMAD.WIDE.U32 R6, R7, R6, R4 ;  /* 0x0000000607067225 */ /* 0x000fc800078e0004 */
[C---:B------:R-:W-:Y:S01]  /*02d0*/  IMAD.SHL.U32 R5, R6.reuse, 0x4, RZ ;  /* 0x0000000406057824 */ /* 0x040fe200078e00ff */
[----:B------:R-:W-:Y:S01]  /*02e0*/  SHF.L.U64.HI R4, R6, 0x2, R7 ;  /* 0x0000000206047819 */ /* 0x000fe20000010207 */
[----:B------:R-:W-:Y:S02]  /*02f0*/  IMAD.MOV R6, RZ, RZ, -R17 ;  /* 0x000000ffff067224 */ /* 0x000fe400078e0a11 */
[----:B------:R-:W-:-:S07]  /*0300*/  IMAD R7, R0, 0x30, R27 ;  /* 0x0000003000077824 */ /* 0x000fce00078e021b */
.L_x_8:
[----:B------:R-:W0:Y:S01]  /*0310*/  LDC.64 R36, c[0x0][0x390] ;  /* 0x0000e400ff247b82 */ /* 0x000e220000000a00 */
[----:B------:R-:W-:-:S05]  /*0320*/  IADD3 R34, P0, PT, R2, R5, RZ ;  /* 0x0000000502227210 */ /* 0x000fca0007f1e0ff */
[----:B------:R-:W-:Y:S02]  /*0330*/  IMAD.X R35, R3, 0x1, R4, P0 ;  /* 0x0000000103237824 */ /* 0x000fe400000e0604 */
[----:B0-----:R-:W-:-:S03]  /*0340*/  IMAD.WIDE.U32 R16, R27, 0x2, R36 ;  /* 0x000000021b107825 */ /* 0x001fc600078e0024 */
[----:B------:R-:W-:-:S03]  /*0350*/  IADD3 R32, P1, PT, R16, R5, RZ ;  /* 0x0000000510207210 */ /* 0x000fc60007f3e0ff */
[----:B------:R-:W2:Y:S02]  /*0360*/  LDG.E R16, desc[UR6][R34.64] ;  /* 0x0000000622107981 */ /* 0x000ea4000c1e1900 */
[----:B------:R-:W-:Y:S02]  /*0370*/  IMAD.X R33, R17, 0x1, R4, P1 ;  /* 0x0000000111217824 */ /* 0x000fe400008e0604 */
[----:B------:R-:W-:-:S03]  /*0380*/  IMAD.WIDE.U32 R18, R0, 0x10, R32 ;  /* 0x0000001000127825 */ /* 0x000fc600078e0020 */
[----:B------:R-:W2:Y:S04]  /*0390*/  LDG.E R28, desc[UR6][R32.64] ;  /* 0x00000006201c7981 */ /* 0x000ea8000c1e1900 */
[----:B------:R0:W2:Y:S04]  /*03a0*/  LDG.E R29, desc[UR6][R32.64+0x10] ;  /* 0x00001006201d7981 */ /* 0x0000a8000c1e1900 */
[----:B------:R-:W3:Y:S04]  /*03b0*/  LDG.E R24, desc[UR6][R18.64] ;  /* 0x0000000612187981 */ /* 0x000ee8000c1e1900 */
[----:B------:R-:W3:Y:S01]  /*03c0*/  LDG.E R25, desc[UR6][R18.64+0x10] ;  /* 0x0000100612197981 */ /* 0x000ee2000c1e1900 */
[----:B0-----:R-:W-:-:S05]  /*03d0*/  IMAD.WIDE.U32 R32, R0, 0x10, R34 ;  /* 0x0000001000207825 */ /* 0x001fca00078e0022 */
[----:B------:R-:W2:Y:S04]  /*03e0*/  LDG.E R17, desc[UR6][R32.64] ;  /* 0x0000000620117981 */ /* 0x000ea8000c1e1900 */
[----:B------:R-:W2:Y:S04]  /*03f0*/  LDG.E R18, desc[UR6][R34.64+0x10] ;  /* 0x0000100622127981 */ /* 0x000ea8000c1e1900 */
[----:B------:R-:W2:Y:S02]  /*0400*/  LDG.E R19, desc[UR6][R32.64+0x10] ;  /* 0x0000100620137981 */ /* 0x000ea4000c1e1900 */
[C---:B--2---:R-:W-:Y:S08]  /*0410*/  HMMA.16816.F32 R8, R16.reuse, R28, R8 ;  /* 0x0000001c1008723c */ /* 0x044ff00000001808 */
[----:B---3--:R-:W-:Y:S01]  /*0420*/  HMMA.16816.F32 R12, R16, R24, R12 ;  /* 0x00000018100c723c */ /* 0x008fe2000000180c */
[----:B------:R-:W-:Y:S01]  /*0430*/  IMAD.WIDE.U32 R16, R23, 0x2, R36 ;  /* 0x0000000217107825 */ /* 0x000fe200078e0024 */
[----:B------:R-:W2:Y:S02]  /*0440*/  LDG.E R18, desc[UR6][R34.64+0x30] ;  /* 0x0000300622127981 */ /* 0x000ea4000c1e1900 */
[----:B------:R-:W-:-:S02]  /*0450*/  IADD3 R24, P0, PT, R16, R5, RZ ;  /* 0x0000000510187210 */ /* 0x000fc40007f1e0ff */
[----:B------:R-:W2:Y:S03]  /*0460*/  LDG.E R19, desc[UR6][R32.64+0x30] ;  /* 0x0000300620137981 */ /* 0x000ea6000c1e1900 */
[----:B------:R-:W-:Y:S02]  /*0470*/  IMAD.X R25, R17, 0x1, R4, P0 ;  /* 0x0000000111197824 */ /* 0x000fe400000e0604 */
[----:B------:R-:W-:-:S03]  /*0480*/  IMAD.WIDE.U32 R16, R0, 0x10, R24 ;  /* 0x0000001000107825 */ /* 0x000fc600078e0018 */
[----:B------:R-:W2:Y:S04]  /*0490*/  LDG.E R28, desc[UR6][R24.64] ;  /* 0x00000006181c7981 */ /* 0x000ea8000c1e1900 */
[----:B------:R-:W2:Y:S04]  /*04a0*/  LDG.E R29, desc[UR6][R24.64+0x10] ;  /* 0x00001006181d7981 */ /* 0x000ea8000c1e1900 */
[----:B------:R-:W3:Y:S04]  /*04b0*/  LDG.E R24, desc[UR6][R16.64] ;  /* 0x0000000610187981 */ /* 0x000ee8000c1e1900 */
[----:B------:R-:W3:Y:S04]  /*04c0*/  LDG.E R25, desc[UR6][R16.64+0x10] ;  /* 0x0000100610197981 */ /* 0x000ee8000c1e1900 */
[----:B------:R-:W2:Y:S04]  /*04d0*/  LDG.E R16, desc[UR6][R34.64+0x20] ;  /* 0x0000200622107981 */ /* 0x000ea8000c1e1900 */
[----:B------:R-:W2:Y:S02]  /*04e0*/  LDG.E R17, desc[UR6][R32.64+0x20] ;  /* 0x0000200620117981 */ /* 0x000ea4000c1e1900 */
[C---:B--2---:R-:W-:Y:S08]  /*04f0*/  HMMA.16816.F32 R8, R16.reuse, R28, R8 ;  /* 0x0000001c1008723c */ /* 0x044ff00000001808 */
[----:B---3--:R-:W-:Y:S01]  /*0500*/  HMMA.16816.F32 R12, R16, R24, R12 ;  /* 0x00000018100c723c */ /* 0x008fe2000000180c */
[----:B------:R-:W-:-:S03]  /*0510*/  IMAD.WIDE.U32 R18, R21, 0x2, R36 ;  /* 0x0000000215127825 */ /* 0x000fc600078e0024 */
[----:B------:R-:W-:-:S05]  /*0520*/  IADD3 R18, P0, PT, R18, R5, RZ ;  /* 0x0000000512127210 */ /* 0x000fca0007f1e0ff */
[----:B------:R-:W-:Y:S02]  /*0530*/  IMAD.X R19, R19, 0x1, R4, P0 ;  /* 0x0000000113137824 */ /* 0x000fe400000e0604 */
[----:B------:R-:W-:-:S03]  /*0540*/  IMAD.WIDE.U32 R16, R0, 0x10, R18 ;  /* 0x0000001000107825 */ /* 0x000fc600078e0012 */
[----:B------:R-:W2:Y:S04]  /*0550*/  LDG.E R28, desc[UR6][R18.64] ;  /* 0x00000006121c7981 */ /* 0x000ea8000c1e1900 */
[----:B------:R-:W2:Y:S04]  /*0560*/  LDG.E R29, desc[UR6][R18.64+0x10] ;  /* 0x00001006121d7981 */ /* 0x000ea8000c1e1900 */
[----:B------:R-:W3:Y:S04]  /*0570*/  LDG.E R24, desc[UR6][R16.64] ;  /* 0x0000000610187981 */ /* 0x000ee8000c1e1900 */
[----:B------:R-:W3:Y:S04]  /*0580*/  LDG.E R25, desc[UR6][R16.64+0x10] ;  /* 0x0000100610197981 */ /* 0x000ee8000c1e1900 */
[----:B------:R-:W2:Y:S04]  /*0590*/  LDG.E R18, desc[UR6][R34.64+0x50] ;  /* 0x0000500622127981 */ /* 0x000ea8000c1e1900 */
[----:B------:R-:W2:Y:S04]  /*05a0*/  LDG.E R19, desc[UR6][R32.64+0x50] ;  /* 0x0000500620137981 */ /* 0x000ea8000c1e1900 */
[----:B------:R-:W2:Y:S04]  /*05b0*/  LDG.E R16, desc[UR6][R34.64+0x40] ;  /* 0x0000400622107981 */ /* 0x000ea8000c1e1900 */
[----:B------:R-:W2:Y:S01]  /*05c0*/  LDG.E R17, desc[UR6][R32.64+0x40] ;  /* 0x0000400620117981 */ /* 0x000ea2000c1e1900 */
[----:B------:R-:W-:-:S03]  /*05d0*/  IMAD.WIDE.U32 R36, R7, 0x2, R36 ;  /* 0x0000000207247825 */ /* 0x000fc600078e0024 */
[----:B------:R-:W-:-:S05]  /*05e0*/  IADD3 R36, P0, PT, R36, R5, RZ ;  /* 0x0000000524247210 */ /* 0x000fca0007f1e0ff */
[----:B------:R-:W-:Y:S01]  /*05f0*/  IMAD.X R37, R37, 0x1, R4, P0 ;  /* 0x0000000125257824 */ /* 0x000fe200000e0604 */
[C---:B--2---:R-:W-:Y:S04]  /*0600*/  HMMA.16816.F32 R8, R16.reuse, R28, R8 ;  /* 0x0000001c1008723c */ /* 0x044fe80000001808 */
[----:B------:R-:W2:Y:S04]  /*0610*/  LDG.E R28, desc[UR6][R36.64] ;  /* 0x00000006241c7981 */ /* 0x000ea8000c1e1900 */
[----:B------:R0:W2:Y:S01]  /*0620*/  LDG.E R29, desc[UR6][R36.64+0x10] ;  /* 0x00001006241d7981 */ /* 0x0000a2000c1e1900 */
[----:B---3--:R-:W-:Y:S03]  /*0630*/  HMMA.16816.F32 R12, R16, R24, R12 ;  /* 0x00000018100c723c */ /* 0x008fe6000000180c */
[----:B------:R-:W2:Y:S04]  /*0640*/  LDG.E R16, desc[UR6][R34.64+0x60] ;  /* 0x0000600622107981 */ /* 0x000ea8000c1e1900 */
[----:B------:R-:W2:Y:S01]  /*0650*/  LDG.E R18, desc[UR6][R34.64+0x70] ;  /* 0x0000700622127981 */ /* 0x000ea2000c1e1900 */
[----:B0-----:R-:W-:-:S03]  /*0660*/  IMAD.WIDE.U32 R36, R0, 0x10, R36 ;  /* 0x0000001000247825 */ /* 0x001fc600078e0024 */
[----:B------:R-:W2:Y:S04]  /*0670*/  LDG.E R17, desc[UR6][R32.64+0x60] ;  /* 0x0000600620117981 */ /* 0x000ea8000c1e1900 */
[----:B------:R-:W2:Y:S04]  /*0680*/  LDG.E R19, desc[UR6][R32.64+0x70] ;  /* 0x0000700620137981 */ /* 0x000ea8000c1e1900 */
[----:B------:R-:W3:Y:S04]  /*0690*/  LDG.E R24, desc[UR6][R36.64] ;  /* 0x0000000624187981 */ /* 0x000ee8000c1e1900 */
[----:B------:R-:W3:Y:S01]  /*06a0*/  LDG.E R25, desc[UR6][R36.64+0x10] ;  /* 0x0000100624197981 */ /* 0x000ee2000c1e1900 */
[----:B------:R-:W-:-:S05]  /*06b0*/  VIADD R6, R6, 0x4 ;  /* 0x0000000406067836 */ /* 0x000fca0000000000 */
[----:B------:R-:W-:Y:S01]  /*06c0*/  ISETP.NE.AND P0, PT, R6, RZ, PT ;  /* 0x000000ff0600720c */ /* 0x000fe20003f05270 */
[----:B------:R-:W-:Y:S01]  /*06d0*/  UIADD3 UR4, UPT, UPT, UR4, 0x40, URZ ;  /* 0x0000004004047890 */ /* 0x000fe2000fffe0ff */
[----:B------:R-:W-:Y:S01]  /*06e0*/  IADD3 R2, P1, PT, R2, 0x80, RZ ;  /* 0x0000008002027810 */ /* 0x000fe20007f3e0ff */
[C---:B------:R-:W-:Y:S02]  /*06f0*/  IMAD R23, R0.reuse, 0x40, R23 ;  /* 0x0000004000177824 */ /* 0x040fe400078e0217 */
[C---:B------:R-:W-:Y:S01]  /*0700*/  IMAD R21, R0.reuse, 0x40, R21 ;  /* 0x0000004000157824 */ /* 0x040fe200078e0215 */
[----:B------:R-:W-:Y:S01]  /*0710*/  IADD3.X R3, PT, PT, RZ, R3, RZ, P1, !PT ;  /* 0x00000003ff037210 */ /* 0x000fe20000ffe4ff */
[C---:B------:R-:W-:Y:S02]  /*0720*/  IMAD R7, R0.reuse, 0x40, R7 ;  /* 0x0000004000077824 */ /* 0x040fe400078e0207 */
[----:B------:R-:W-:Y:S01]  /*0730*/  IMAD R27, R0, 0x40, R27 ;  /* 0x00000040001b7824 */ /* 0x000fe200078e021b */
[C---:B--2---:R-:W-:Y:S08]  /*0740*/  HMMA.16816.F32 R8, R16.reuse, R28, R8 ;  /* 0x0000001c1008723c */ /* 0x044ff00000001808 */
[----:B---3--:R-:W-:Y:S01]  /*0750*/  HMMA.16816.F32 R12, R16, R24, R12 ;  /* 0x00000018100c723c */ /* 0x008fe2000000180c */
[----:B------:R-:W-:-:S04]  /*0760*/  NOP ;  /* 0x0000000000007918 */ /* 0x000fc80000000000 */
[----:B------:R-:W-:-:S15]  /*0770*/  @P0 BRA `(.L_x_8) ;  /* 0xfffffff800e40947 */ /* 0x000fde000383ffff */
.L_x_7:
[----:B------:R-:W-:-:S05]  /*0780*/  VIADD R2, R0, 0xffffffff ;  /* 0xffffffff00027836 */ /* 0x000fca0000000000 */
[----:B------:R-:W-:-:S04]  /*0790*/  LEA.HI R2, R2, 0x1, RZ, 0x1c ;  /* 0x0000000102027811 */ /* 0x000fc800078fe0ff */
[----:B------:R-:W-:-:S04]  /*07a0*/  LOP3.LUT R29, R2, 0x3, RZ, 0xc0, !PT ;  /* 0x00000003021d7812 */ /* 0x000fc800078ec0ff */
[----:B------:R-:W-:-:S13]  /*07b0*/  ISETP.NE.AND P0, PT, R29, RZ, PT ;  /* 0x000000ff1d00720c */ /* 0x000fda0003f05270 */
[----:B------:R-:W-:Y:S05]  /*07c0*/  @!P0 BRA `(.L_x_6) ;  /* 0x0000000000b08947 */ /* 0x000fea0003800000 */
[----:B------:R-:W0:Y:S01]  /*07d0*/  S2R R3, SR_LANEID ;  /* 0x0000000000037919 */ /* 0x000e220000000000 */
[----:B------:R-:W1:Y:S01]  /*07e0*/  LDCU.64 UR8, c[0x0][0x388] ;  /* 0x00007100ff0877ac */ /* 0x000e620008000a00 */
[----:B------:R-:W-:Y:S01]  /*07f0*/  IMAD.SHL.U32 R26, R0, 0x10, RZ ;  /* 0x00000010001a7824 */ /* 0x000fe200078e00ff */
[----:B------:R-:W-:Y:S01]  /*0800*/  SHF.R.U32.HI R4, RZ, 0x1, R0 ;  /* 0x00000001ff047819 */ /* 0x000fe20000011600 */
[----:B------:R-:W-:Y:S02]  /*0810*/  IMAD.SHL.U32 R33, R20, 0x10, RZ ;  /* 0x0000001014217824 */ /* 0x000fe400078e00ff */
[----:B------:R-:W-:Y:S02]  /*0820*/  IMAD R28, R31, R26, RZ ;  /* 0x0000001a1f1c7224 */ /* 0x000fe400078e02ff */
[----:B------:R-:W-:Y:S02]  /*0830*/  IMAD.MOV R29, RZ, RZ, -R29 ;  /* 0x000000ffff1d7224 */ /* 0x000fe400078e0a1d */
[----:B------:R-:W-:Y:S01]  /*0840*/  IMAD R33, R0, UR4, R33 ;  /* 0x0000000400217c24 */ /* 0x000fe2000f8e0221 */
[----:B------:R-:W-:-:S02]  /*0850*/  SHF.R.S32.HI R6, RZ, 0x1f, R28 ;  /* 0x0000001fff067819 */ /* 0x000fc4000001141c */
[----:B------:R-:W-:Y:S02]  /*0860*/  IADD3 R28, P0, PT, R28, UR4, RZ ;  /* 0x000000041c1c7c10 */ /* 0x000fe4000ff1e0ff */
[----:B0-----:R-:W-:Y:S02]  /*0870*/  LOP3.LUT R2, R3, 0x3, RZ, 0xc0, !PT ;  /* 0x0000000303027812 */ /* 0x001fe400078ec0ff */
[----:B------:R-:W-:Y:S02]  /*0880*/  SHF.R.U32.HI R5, RZ, 0x2, R3 ;  /* 0x00000002ff057819 */ /* 0x000fe40000011603 */
[----:B------:R-:W-:-:S03]  /*0890*/  MOV R3, RZ ;  /* 0x000000ff00037202 */ /* 0x000fc60000000f00 */
[----:B------:R-:W-:-:S04]  /*08a0*/  IMAD.WIDE.U32 R2, R5, R4, R2 ;  /* 0x0000000405027225 */ /* 0x000fc800078e0002 */
[----:B------:R-:W-:Y:S01]  /*08b0*/  IMAD.X R5, RZ, RZ, R6, P0 ;  /* 0x000000ffff057224 */ /* 0x000fe200000e0606 */
[----:B-1----:R-:W-:Y:S01]  /*08c0*/  LEA R27, P0, R28, UR8, 0x1 ;  /* 0x000000081c1b7c11 */ /* 0x002fe2000f8008ff */
[C---:B------:R-:W-:Y:S01]  /*08d0*/  IMAD.SHL.U32 R30, R2.reuse, 0x4, RZ ;  /* 0x00000004021e7824 */ /* 0x040fe200078e00ff */
[----:B------:R-:W-:Y:S02]  /*08e0*/  SHF.L.U64.HI R21, R2, 0x2, R3 ;  /* 0x0000000202157819 */ /* 0x000fe40000010203 */
[----:B------:R-:W-:-:S09]  /*08f0*/  LEA.HI.X R28, R28, UR9, R5, 0x1, P0 ;  /* 0x000000091c1c7c11 */ /* 0x000fd200080f0c05 */
.L_x_9:
[----:B------:R-:W0:Y:S01]  /*0900*/  LDC.64 R2, c[0x0][0x390] ;  /* 0x0000e400ff027b82 */ /* 0x000e220000000a00 */
[----:B------:R-:W-:-:S05]  /*0910*/  IADD3 R22, P0, PT, R27, R30, RZ ;  /* 0x0000001e1b167210 */ /* 0x000fca0007f1e0ff */
[----:B------:R-:W-:Y:S02]  /*0920*/  IMAD.X R23, R28, 0x1, R21, P0 ;  /* 0x000000011c177824 */ /* 0x000fe400000e0615 */
[----:B------:R-:W-:-:S03]  /*0930*/  IMAD.WIDE.U32 R18, R0, 0x10, R22 ;  /* 0x0000001000127825 */ /* 0x000fc600078e0016 */
[----:B------:R-:W2:Y:S04]  /*0940*/  LDG.E R4, desc[UR6][R22.64] ;  /* 0x0000000616047981 */ /* 0x000ea8000c1e1900 */
[----:B------:R-:W2:Y:S04]  /*0950*/  LDG.E R6, desc[UR6][R22.64+0x10] ;  /* 0x0000100616067981 */ /* 0x000ea8000c1e1900 */
[----:B------:R-:W2:Y:S04]  /*0960*/  LDG.E R5, desc[UR6][R18.64] ;  /* 0x0000000612057981 */ /* 0x000ea8000c1e1900 */
[----:B------:R-:W2:Y:S01]  /*0970*/  LDG.E R7, desc[UR6][R18.64+0x10] ;  /* 0x0000100612077981 */ /* 0x000ea2000c1e1900 */
[----:B0-----:R-:W-:-:S03]  /*0980*/  IMAD.WIDE.U32 R2, R33, 0x2, R2 ;  /* 0x0000000221027825 */ /* 0x001fc600078e0002 */
[----:B------:R-:W-:-:S05]  /*0990*/  IADD3 R34, P1, PT, R2, R30, RZ ;  /* 0x0000001e02227210 */ /* 0x000fca0007f3e0ff */
[----:B------:R-:W-:Y:S02]  /*09a0*/  IMAD.X R35, R3, 0x1, R21, P1 ;  /* 0x0000000103237824 */ /* 0x000fe400008e0615 */
[----:B------:R-:W-:-:S03]  /*09b0*/  IMAD.WIDE.U32 R16, R0, 0x10, R34 ;  /* 0x0000001000107825 */ /* 0x000fc600078e0022 */
[----:B------:R-:W2:Y:S04]  /*09c0*/  LDG.E R2, desc[UR6][R34.64] ;  /* 0x0000000622027981 */ /* 0x000ea8000c1e1900 */
[----:B------:R-:W2:Y:S04]  /*09d0*/  LDG.E R3, desc[UR6][R34.64+0x10] ;  /* 0x0000100622037981 */ /* 0x000ea8000c1e1900 */
[----:B------:R-:W3:Y:S04]  /*09e0*/  LDG.E R24, desc[UR6][R16.64] ;  /* 0x0000000610187981 */ /* 0x000ee8000c1e1900 */
[----:B------:R-:W3:Y:S01]  /*09f0*/  LDG.E R25, desc[UR6][R16.64+0x10] ;  /* 0x0000100610197981 */ /* 0x000ee2000c1e1900 */
[----:B------:R-:W-:-:S04]  /*0a00*/  IADD3 R29, PT, PT, R29, 0x1, RZ ;  /* 0x000000011d1d7810 */ /* 0x000fc80007ffe0ff */
[----:B------:R-:W-:Y:S02]  /*0a10*/  ISETP.NE.AND P0, PT, R29, RZ, PT ;  /* 0x000000ff1d00720c */ /* 0x000fe40003f05270 */
[----:B------:R-:W-:Y:S01]  /*0a20*/  IADD3 R27, P1, PT, R27, 0x20, RZ ;  /* 0x000000201b1b7810 */ /* 0x000fe20007f3e0ff */
[----:B------:R-:W-:-:S04]  /*0a30*/  IMAD.IADD R33, R26, 0x1, R33 ;  /* 0x000000011a217824 */ /* 0x000fc800078e0221 */
[----:B------:R-:W-:Y:S01]  /*0a40*/  IMAD.X R28, RZ, RZ, R28, P1 ;  /* 0x000000ffff1c7224 */ /* 0x000fe200008e061c */
[C---:B--2---:R-:W-:Y:S08]  /*0a50*/  HMMA.16816.F32 R8, R4.reuse, R2, R8 ;  /* 0x000000020408723c */ /* 0x044ff00000001808 */
[----:B---3--:R-:W-:Y:S01]  /*0a60*/  HMMA.16816.F32 R12, R4, R24, R12 ;  /* 0x00000018040c723c */ /* 0x008fe2000000180c */
[----:B------:R-:W-:-:S04]  /*0a70*/  NOP ;  /* 0x0000000000007918 */ /* 0x000fc80000000000 */
[----:B------:R-:W-:-:S15]  /*0a80*/  @P0 BRA `(.L_x_9) ;  /* 0xfffffffc009c0947 */ /* 0x000fde000383ffff */
.L_x_6:
[----:B------:R-:W0:Y:S01]  /*0a90*/  S2R R3, SR_LANEID ;  /* 0x0000000000037919 */ /* 0x000e220000000000 */
[----:B------:R-:W1:Y:S01]  /*0aa0*/  LDCU.64 UR4, c[0x0][0x398] ;  /* 0x00007300ff0477ac */ /* 0x000e620008000a00 */
[----:B------:R-:W-:Y:S01]  /*0ab0*/  IMAD R31, R31, R0, RZ ;  /* 0x000000001f1f7224 */ /* 0x000fe200078e02ff */
[----:B------:R-:W-:-:S03]  /*0ac0*/  SHF.R.U32.HI R17, RZ, 0x1, R0 ;  /* 0x00000001ff117819 */ /* 0x000fc60000011600 */
[----:B------:R-:W-:-:S05]  /*0ad0*/  IMAD.SHL.U32 R31, R31, 0x10, RZ ;  /* 0x000000101f1f7824 */ /* 0x000fca00078e00ff */
[----:B------:R-:W-:-:S04]  /*0ae0*/  LEA R7, P0, R20, R31, 0x4 ;  /* 0x0000001f14077211 */ /* 0x000fc800078020ff */
[----:B------:R-:W-:Y:S02]  /*0af0*/  LEA.HI.X.SX32 R0, R31, RZ, 0x1, P0 ;  /* 0x000000ff1f007211 */ /* 0x000fe400000f0eff */
[----:B0-----:R-:W-:Y:S02]  /*0b00*/  LOP3.LUT R2, R3, 0x3, RZ, 0xc0, !PT ;  /* 0x0000000303027812 */ /* 0x001fe400078ec0ff */
[----:B------:R-:W-:Y:S01]  /*0b10*/  SHF.R.U32.HI R5, RZ, 0x2, R3 ;  /* 0x00000002ff057819 */ /* 0x000fe20000011603 */
[----:B------:R-:W-:-:S04]  /*0b20*/  IMAD.MOV.U32 R3, RZ, RZ, RZ ;  /* 0x000000ffff037224 */ /* 0x000fc800078e00ff */
[----:B------:R-:W-:Y:S01]  /*0b30*/  IMAD.WIDE.U32 R4, R5, R17, R2 ;  /* 0x0000001105047225 */ /* 0x000fe200078e0002 */
[----:B-1----:R-:W-:-:S04]  /*0b40*/  LEA R3, P0, R7, UR4, 0x2 ;  /* 0x0000000407037c11 */ /* 0x002fc8000f8010ff */
[----:B------:R-:W-:Y:S02]  /*0b50*/  LEA.HI.X R7, R7, UR5, R0, 0x2, P0 ;  /* 0x0000000507077c11 */ /* 0x000fe400080f1400 */
[----:B------:R-:W-:-:S04]  /*0b60*/  LEA R2, P0, R4, R3, 0x3 ;  /* 0x0000000304027211 */ /* 0x000fc800078018ff */
[----:B------:R-:W-:-:S03]  /*0b70*/  LEA.HI.X R3, R4, R7, R5, 0x3, P0 ;  /* 0x0000000704037211 */ /* 0x000fc600000f1c05 */
[----:B------:R-:W-:Y:S02]  /*0b80*/  IMAD.WIDE.U32 R4, R17, 0x40, R2 ;  /* 0x0000004011047825 */ /* 0x000fe400078e0002 */
[----:B------:R-:W-:Y:S04]  /*0b90*/  STG.E.64 desc[UR6][R2.64], R8 ;  /* 0x0000000802007986 */ /* 0x000fe8000c101b06 */
[----:B------:R-:W-:Y:S04]  /*0ba0*/  STG.E.64 desc[UR6][R4.64], R10 ;  /* 0x0000000a04007986 */ /* 0x000fe8000c101b06 */
[----:B------:R-:W-:Y:S04]  /*0bb0*/  STG.E.64 desc[UR6][R2.64+0x20], R12 ;  /* 0x0000200c02007986 */ /* 0x000fe8000c101b06 */
[----:B------:R-:W-:Y:S01]  /*0bc0*/  STG.E.64 desc[UR6][R4.64+0x20], R14 ;  /* 0x0000200e04007986 */ /* 0x000fe2000c101b06 */
[----:B------:R-:W-:Y:S05]  /*0bd0*/  EXIT ;  /* 0x000000000000794d */ /* 0x000fea0003800000 */
.L_x_10:
        /* <DEDUP_REMOVED lines=10> */
.L_x_12:


//--------------------- .nv.shared.reserved.0     --------------------------
	.section	.nv.shared.reserved.0,"aw",@nobits
	.weak		__nv_reservedSMEM_offset_0_alias
	.size		__nv_reservedSMEM_offset_0_alias, 0, 64
	.other		__nv_reservedSMEM_offset_0_alias,@"STO_CUDA_RESERVED_SHARED STV_DEFAULT"
__nv_reservedSMEM_offset_0_alias:
	.zero		0
	.zero		64


//--------------------- .nv.constant0._Z8mm_naiveiP6__halfS0_Pf --------------------------
	.section	.nv.constant0._Z8mm_naiveiP6__halfS0_Pf,"a",@progbits
	.sectionflags	@""
	.align	4
.nv.constant0._Z8mm_naiveiP6__halfS0_Pf:
	.zero		928


//--------------------- .nv.constant0._Z11mm_block_tciP6__halfS0_Pf --------------------------
	.section	.nv.constant0._Z11mm_block_tciP6__halfS0_Pf,"a",@progbits
	.sectionflags	@""
	.align	4
.nv.constant0._Z11mm_block_tciP6__halfS0_Pf:
	.zero		928


//--------------------- SYMBOLS --------------------------

	.type		.nv.reservedSmem.offset0,@object
	.size		.nv.reservedSmem.offset0,0x4
